	.target	sm_100a

	.elftype	@"ET_EXEC"


//--------------------- .note.nv.tkinfo           --------------------------
	.section	.note.nv.tkinfo,"",@"SHT_NOTE"
	.sectionflags	@"SHF_NOTE_NV_TKINFO"
	.tkinfo
        /*0018*/ 	.word	0x00000002
        /*0030*/ 	.string	""
        /*0030*/ 	.string	"ptxas"
        /*0030*/ 	.string	"Cuda compilation tools, release 13.0, V13.0.88"
        /*0030*/ 	.string	"Build cuda_13.0.r13.0/compiler.36424714_0"
        /*0030*/ 	.string	"-arch sm_100a -m 64 "



//--------------------- .note.nv.cuinfo           --------------------------
	.section	.note.nv.cuinfo,"",@"SHT_NOTE"
	.sectionflags	@"SHF_NOTE_NV_CUINFO"
        /*0018*/ 	.short	0x0002
        /*001a*/ 	.short	0x0064
        /*001c*/ 	.short	0x0082
	.zero		2


//--------------------- .nv.info                  --------------------------
	.section	.nv.info,"",@"SHT_CUDA_INFO"
	.align	4


	//----- nvinfo : EIATTR_REGCOUNT
	.align		4
        /*0000*/ 	.byte	0x04, 0x2f
        /*0002*/ 	.short	(.L_20 - .L_19)
	.align		4
.L_19:
        /*0004*/ 	.word	index@(_ZN7cutlass13device_kernelINS_4gemm6kernel13GemmUniversalIN4cute5tupleIJiiiiEEENS1_10collective13CollectiveMmaINS1_35MainloopSm100TmaUmmaWarpSpecializedILi7ELi2ELi2ENS5_IJNS4_1CILi1EEESB_SB_EEEEENS5_IJNSA_ILi128EEENSA_ILi256EEENSA_ILi64EEEEEENS_12float_e4m3_tENS5_IJlSB_lEEESI_NS5_IJSB_llEEENS4_8TiledMMAINS4_8MMA_AtomIJNS4_10MMA_TraitsINS4_19SM100_MMA_F8F6F4_SSEJSI_SI_fSE_SF_NS4_17integral_constantINS4_4UMMA5MajorELSR_0EEENSP_ISR_LSR_1EEENSP_INSQ_7ScaleInELSU_0EEESV_EEEEEENS4_6LayoutISC_NS5_IJNSA_ILi0EEESZ_SZ_EEEEENS5_IJNS4_10UnderscoreES12_S12_EEEEENS4_13SM90_TMA_LOADENS4_14ComposedLayoutINS4_7SwizzleILi2ELi4ELi3EEENS4_18smem_ptr_flag_bitsILi8EEENSY_INS5_IJNSA_ILi8EEESG_EEENS5_IJSG_SB_EEEEEEEvNS4_8identityES15_NS16_INS17_ILi3ELi4ELi3EEES1A_NSY_INS5_IJSE_S1B_EEENS5_IJSB_SE_EEEEEEEvS1G_EENS_8epilogue10collective18CollectiveEpilogueINS1N_23Sm100TmaWarpSpecializedILi4ELi2ELi64ELb0ELb0EEEJSH_NS5_IJNSY_ISE_SB_EENSY_ISG_SB_EEEEESI_SJ_SI_SJ_NS1N_6fusion15FusionCallbacksIS1R_NS1V_17LinearCombinationISI_fSI_fLNS_15FloatRoundStyleE2EEESH_S1U_JEEENS4_5SM1004TMEM4LOAD26SM100_TMEM_LOAD_32dp32b64xES15_S1F_NS4_39AutoVectorizingCopyWithAssumedAlignmentILi128EEENS4_14SM90_TMA_STOREES1F_S26_S26_EEEvvEEEEvNT_6ParamsE)
        /*0008*/ 	.word	0x000000e0


	//----- nvinfo : EIATTR_FRAME_SIZE
	.align		4
.L_20:
        /*000c*/ 	.byte	0x04, 0x11
        /*000e*/ 	.short	(.L_22 - .L_21)
	.align		4
.L_21:
        /*0010*/ 	.word	index@($__internal_2_$__cuda_sm10x_tcgen05_guardrail_trap_unallocated_columns_being_dealloced)
        /*0014*/ 	.word	0x00000000


	//----- nvinfo : EIATTR_FRAME_SIZE
	.align		4
.L_22:
        /*0018*/ 	.byte	0x04, 0x11
        /*001a*/ 	.short	(.L_24 - .L_23)
	.align		4
.L_23:
        /*001c*/ 	.word	index@($__internal_1_$__cuda_sm10x_tcgen05_guardrail_trap_phase_invalid_during_alloc)
        /*0020*/ 	.word	0x00000000


	//----- nvinfo : EIATTR_FRAME_SIZE
	.align		4
.L_24:
        /*0024*/ 	.byte	0x04, 0x11
        /*0026*/ 	.short	(.L_26 - .L_25)
	.align		4
.L_25:
        /*0028*/ 	.word	index@($__internal_0_$__cuda_sm10x_tcgen05_guardrail_trap_col_being_dealloced_not_returned_by_alloc)
        /*002c*/ 	.word	0x00000000


	//----- nvinfo : EIATTR_FRAME_SIZE
	.align		4
.L_26:
        /*0030*/ 	.byte	0x04, 0x11
        /*0032*/ 	.short	(.L_28 - .L_27)
	.align		4
.L_27:
        /*0034*/ 	.word	index@(_ZN7cutlass13device_kernelINS_4gemm6kernel13GemmUniversalIN4cute5tupleIJiiiiEEENS1_10collective13CollectiveMmaINS1_35MainloopSm100TmaUmmaWarpSpecializedILi7ELi2ELi2ENS5_IJNS4_1CILi1EEESB_SB_EEEEENS5_IJNSA_ILi128EEENSA_ILi256EEENSA_ILi64EEEEEENS_12float_e4m3_tENS5_IJlSB_lEEESI_NS5_IJSB_llEEENS4_8TiledMMAINS4_8MMA_AtomIJNS4_10MMA_TraitsINS4_19SM100_MMA_F8F6F4_SSEJSI_SI_fSE_SF_NS4_17integral_constantINS4_4UMMA5MajorELSR_0EEENSP_ISR_LSR_1EEENSP_INSQ_7ScaleInELSU_0EEESV_EEEEEENS4_6LayoutISC_NS5_IJNSA_ILi0EEESZ_SZ_EEEEENS5_IJNS4_10UnderscoreES12_S12_EEEEENS4_13SM90_TMA_LOADENS4_14ComposedLayoutINS4_7SwizzleILi2ELi4ELi3EEENS4_18smem_ptr_flag_bitsILi8EEENSY_INS5_IJNSA_ILi8EEESG_EEENS5_IJSG_SB_EEEEEEEvNS4_8identityES15_NS16_INS17_ILi3ELi4ELi3EEES1A_NSY_INS5_IJSE_S1B_EEENS5_IJSB_SE_EEEEEEEvS1G_EENS_8epilogue10collective18CollectiveEpilogueINS1N_23Sm100TmaWarpSpecializedILi4ELi2ELi64ELb0ELb0EEEJSH_NS5_IJNSY_ISE_SB_EENSY_ISG_SB_EEEEESI_SJ_SI_SJ_NS1N_6fusion15FusionCallbacksIS1R_NS1V_17LinearCombinationISI_fSI_fLNS_15FloatRoundStyleE2EEESH_S1U_JEEENS4_5SM1004TMEM4LOAD26SM100_TMEM_LOAD_32dp32b64xES15_S1F_NS4_39AutoVectorizingCopyWithAssumedAlignmentILi128EEENS4_14SM90_TMA_STOREES1F_S26_S26_EEEvvEEEEvNT_6ParamsE)
        /*0038*/ 	.word	0x00000000


	//----- nvinfo : EIATTR_MIN_STACK_SIZE
	.align		4
.L_28:
        /*003c*/ 	.byte	0x04, 0x12
        /*003e*/ 	.short	(.L_30 - .L_29)
	.align		4
.L_29:
        /*0040*/ 	.word	index@(_ZN7cutlass13device_kernelINS_4gemm6kernel13GemmUniversalIN4cute5tupleIJiiiiEEENS1_10collective13CollectiveMmaINS1_35MainloopSm100TmaUmmaWarpSpecializedILi7ELi2ELi2ENS5_IJNS4_1CILi1EEESB_SB_EEEEENS5_IJNSA_ILi128EEENSA_ILi256EEENSA_ILi64EEEEEENS_12float_e4m3_tENS5_IJlSB_lEEESI_NS5_IJSB_llEEENS4_8TiledMMAINS4_8MMA_AtomIJNS4_10MMA_TraitsINS4_19SM100_MMA_F8F6F4_SSEJSI_SI_fSE_SF_NS4_17integral_constantINS4_4UMMA5MajorELSR_0EEENSP_ISR_LSR_1EEENSP_INSQ_7ScaleInELSU_0EEESV_EEEEEENS4_6LayoutISC_NS5_IJNSA_ILi0EEESZ_SZ_EEEEENS5_IJNS4_10UnderscoreES12_S12_EEEEENS4_13SM90_TMA_LOADENS4_14ComposedLayoutINS4_7SwizzleILi2ELi4ELi3EEENS4_18smem_ptr_flag_bitsILi8EEENSY_INS5_IJNSA_ILi8EEESG_EEENS5_IJSG_SB_EEEEEEEvNS4_8identityES15_NS16_INS17_ILi3ELi4ELi3EEES1A_NSY_INS5_IJSE_S1B_EEENS5_IJSB_SE_EEEEEEEvS1G_EENS_8epilogue10collective18CollectiveEpilogueINS1N_23Sm100TmaWarpSpecializedILi4ELi2ELi64ELb0ELb0EEEJSH_NS5_IJNSY_ISE_SB_EENSY_ISG_SB_EEEEESI_SJ_SI_SJ_NS1N_6fusion15FusionCallbacksIS1R_NS1V_17LinearCombinationISI_fSI_fLNS_15FloatRoundStyleE2EEESH_S1U_JEEENS4_5SM1004TMEM4LOAD26SM100_TMEM_LOAD_32dp32b64xES15_S1F_NS4_39AutoVectorizingCopyWithAssumedAlignmentILi128EEENS4_14SM90_TMA_STOREES1F_S26_S26_EEEvvEEEEvNT_6ParamsE)
        /*0044*/ 	.word	0x00000000
.L_30:


//--------------------- .nv.compat                --------------------------
	.section	.nv.compat,"",@"SHT_CUDA_COMPAT_INFO"
	.align	4
        /*0000*/ 	.byte	0x02, 0x09, 0x01, 0x00, 0x02, 0x02, 0x02, 0x00, 0x02, 0x05, 0x05, 0x00, 0x03, 0x07, 0x01, 0x01
        /*0010*/ 	.byte	0x02, 0x03, 0x01, 0x00, 0x02, 0x06, 0x01, 0x00, 0x04, 0x0b, 0x08, 0x00, 0x09, 0x00, 0x00, 0x00
        /*0020*/ 	.byte	0x00, 0x00, 0x00, 0x00


//--------------------- .nv.info._ZN7cutlass13device_kernelINS_4gemm6kernel13GemmUniversalIN4cute5tupleIJiiiiEEENS1_10collective13CollectiveMmaINS1_35MainloopSm100TmaUmmaWarpSpecializedILi7ELi2ELi2ENS5_IJNS4_1CILi1EEESB_SB_EEEEENS5_IJNSA_ILi128EEENSA_ILi256EEENSA_ILi64EEEEEENS_12float_e4m3_tENS5_IJlSB_lEEESI_NS5_IJSB_llEEENS4_8TiledMMAINS4_8MMA_AtomIJNS4_10MMA_TraitsINS4_19SM100_MMA_F8F6F4_SSEJSI_SI_fSE_SF_NS4_17integral_constantINS4_4UMMA5MajorELSR_0EEENSP_ISR_LSR_1EEENSP_INSQ_7ScaleInELSU_0EEESV_EEEEEENS4_6LayoutISC_NS5_IJNSA_ILi0EEESZ_SZ_EEEEENS5_IJNS4_10UnderscoreES12_S12_EEEEENS4_13SM90_TMA_LOADENS4_14ComposedLayoutINS4_7SwizzleILi2ELi4ELi3EEENS4_18smem_ptr_flag_bitsILi8EEENSY_INS5_IJNSA_ILi8EEESG_EEENS5_IJSG_SB_EEEEEEEvNS4_8identityES15_NS16_INS17_ILi3ELi4ELi3EEES1A_NSY_INS5_IJSE_S1B_EEENS5_IJSB_SE_EEEEEEEvS1G_EENS_8epilogue10collective18CollectiveEpilogueINS1N_23Sm100TmaWarpSpecializedILi4ELi2ELi64ELb0ELb0EEEJSH_NS5_IJNSY_ISE_SB_EENSY_ISG_SB_EEEEESI_SJ_SI_SJ_NS1N_6fusion15FusionCallbacksIS1R_NS1V_17LinearCombinationISI_fSI_fLNS_15FloatRoundStyleE2EEESH_S1U_JEEENS4_5SM1004TMEM4LOAD26SM100_TMEM_LOAD_32dp32b64xES15_S1F_NS4_39AutoVectorizingCopyWithAssumedAlignmentILi128EEENS4_14SM90_TMA_STOREES1F_S26_S26_EEEvvEEEEvNT_6ParamsE --------------------------
	.section	.nv.info._ZN7cutlass13device_kernelINS_4gemm6kernel13GemmUniversalIN4cute5tupleIJiiiiEEENS1_10collective13CollectiveMmaINS1_35MainloopSm100TmaUmmaWarpSpecializedILi7ELi2ELi2ENS5_IJNS4_1CILi1EEESB_SB_EEEEENS5_IJNSA_ILi128EEENSA_ILi256EEENSA_ILi64EEEEEENS_12float_e4m3_tENS5_IJlSB_lEEESI_NS5_IJSB_llEEENS4_8TiledMMAINS4_8MMA_AtomIJNS4_10MMA_TraitsINS4_19SM100_MMA_F8F6F4_SSEJSI_SI_fSE_SF_NS4_17integral_constantINS4_4UMMA5MajorELSR_0EEENSP_ISR_LSR_1EEENSP_INSQ_7ScaleInELSU_0EEESV_EEEEEENS4_6LayoutISC_NS5_IJNSA_ILi0EEESZ_SZ_EEEEENS5_IJNS4_10UnderscoreES12_S12_EEEEENS4_13SM90_TMA_LOADENS4_14ComposedLayoutINS4_7SwizzleILi2ELi4ELi3EEENS4_18smem_ptr_flag_bitsILi8EEENSY_INS5_IJNSA_ILi8EEESG_EEENS5_IJSG_SB_EEEEEEEvNS4_8identityES15_NS16_INS17_ILi3ELi4ELi3EEES1A_NSY_INS5_IJSE_S1B_EEENS5_IJSB_SE_EEEEEEEvS1G_EENS_8epilogue10collective18CollectiveEpilogueINS1N_23Sm100TmaWarpSpecializedILi4ELi2ELi64ELb0ELb0EEEJSH_NS5_IJNSY_ISE_SB_EENSY_ISG_SB_EEEEESI_SJ_SI_SJ_NS1N_6fusion15FusionCallbacksIS1R_NS1V_17LinearCombinationISI_fSI_fLNS_15FloatRoundStyleE2EEESH_S1U_JEEENS4_5SM1004TMEM4LOAD26SM100_TMEM_LOAD_32dp32b64xES15_S1F_NS4_39AutoVectorizingCopyWithAssumedAlignmentILi128EEENS4_14SM90_TMA_STOREES1F_S26_S26_EEEvvEEEEvNT_6ParamsE,"",@"SHT_CUDA_INFO"
	.sectionflags	@""
	.align	4


	//----- nvinfo : EIATTR_CUDA_API_VERSION
	.align		4
        /*0000*/ 	.byte	0x04, 0x37
        /*0002*/ 	.short	(.L_32 - .L_31)
.L_31:
        /*0004*/ 	.word	0x00000082


	//----- nvinfo : EIATTR_KPARAM_INFO
	.align		4
.L_32:
        /*0008*/ 	.byte	0x04, 0x17
        /*000a*/ 	.short	(.L_34 - .L_33)
.L_33:
        /*000c*/ 	.word	0x00000000
        /*0010*/ 	.short	0x0000
        /*0012*/ 	.short	0x0000
        /*0014*/ 	.byte	0x00, 0xf0, 0x01, 0x20


	//----- nvinfo : EIATTR_AT_ENTRY_FRAGMENTS
	.align		4
.L_34:
        /*0018*/ 	.byte	0x04, 0x4f
        /*001a*/ 	.short	(.L_36 - .L_35)


	//   ....[0]....
.L_35:
        /*001c*/ 	.word	0x00000006


	//----- nvinfo : EIATTR_RESERVED_SMEM_USED
	.align		4
.L_36:
        /*0020*/ 	.byte	0x01, 0x41
	.zero		2


	//----- nvinfo : EIATTR_SPARSE_MMA_MASK
	.align		4
        /*0024*/ 	.byte	0x03, 0x50
        /*0026*/ 	.short	0x0000


	//----- nvinfo : EIATTR_TCGEN05_1CTA_USED
	.align		4
        /*0028*/ 	.byte	0x01, 0x51
	.zero		2


	//----- nvinfo : EIATTR_MAXREG_COUNT
	.align		4
        /*002c*/ 	.byte	0x03, 0x1b
        /*002e*/ 	.short	0x00ff


	//----- nvinfo : EIATTR_NUM_BARRIERS
	.align		4
        /*0030*/ 	.byte	0x02, 0x4c
        /*0032*/ 	.byte	0x07
	.zero		1


	//----- nvinfo : EIATTR_EXTERNS
	.align		4
        /*0034*/ 	.byte	0x04, 0x0f
        /*0036*/ 	.short	(.L_38 - .L_37)


	//   ....[0]....
	.align		4
.L_37:
        /*0038*/ 	.word	index@(__assertfail)


	//----- nvinfo : EIATTR_MERCURY_ISA_VERSION
	.align		4
.L_38:
        /*003c*/ 	.byte	0x03, 0x5f
        /*003e*/ 	.short	0x0101


	//----- nvinfo : EIATTR_INT_WARP_WIDE_INSTR_OFFSETS
	.align		4
        /*0040*/ 	.byte	0x04, 0x31
        /*0042*/ 	.short	(.L_40 - .L_39)


	//   ....[0]....
.L_39:
        /*0044*/ 	.word	0x00001ec0


	//   ....[1]....
        /*0048*/ 	.word	0x000038c0


	//   ....[2]....
        /*004c*/ 	.word	0x000038e0


	//   ....[3]....
        /*0050*/ 	.word	0x00003910


	//   ....[4]....
        /*0054*/ 	.word	0x00004250


	//   ....[5]....
        /*0058*/ 	.word	0x000042c0


	//   ....[6]....
        /*005c*/ 	.word	0x000043a0


	//   ....[7]....
        /*0060*/ 	.word	0x00004420


	//   ....[8]....
        /*0064*/ 	.word	0x00004530


	//   ....[9]....
        /*0068*/ 	.word	0x000045c0


	//   ....[10]....
        /*006c*/ 	.word	0x000047a0


	//   ....[11]....
        /*0070*/ 	.word	0x00004900


	//----- nvinfo : EIATTR_COOP_GROUP_MASK_REGIDS
	.align		4
.L_40:
        /*0074*/ 	.byte	0x04, 0x29
        /*0076*/ 	.short	(.L_42 - .L_41)


	//   ....[0]....
.L_41:
        /*0078*/ 	.word	0xffffffff


	//   ....[1]....
        /*007c*/ 	.word	0xffffffff


	//   ....[2]....
        /*0080*/ 	.word	0xffffffff


	//   ....[3]....
        /*0084*/ 	.word	0xffffffff


	//   ....[4]....
        /*0088*/ 	.word	0xffffffff


	//   ....[5]....
        /*008c*/ 	.word	0xffffffff


	//   ....[6]....
        /*0090*/ 	.word	0xffffffff


	//   ....[7]....
        /*0094*/ 	.word	0xffffffff


	//   ....[8]....
        /*0098*/ 	.word	0xffffffff


	//   ....[9]....
        /*009c*/ 	.word	0xffffffff


	//   ....[10]....
        /*00a0*/ 	.word	0xffffffff


	//   ....[11]....
        /*00a4*/ 	.word	0xffffffff


	//   ....[12]....
        /*00a8*/ 	.word	0xffffffff


	//----- nvinfo : EIATTR_COOP_GROUP_INSTR_OFFSETS
	.align		4
.L_42:
        /*00ac*/ 	.byte	0x04, 0x28
        /*00ae*/ 	.short	(.L_44 - .L_43)


	//   ....[0]....
.L_43:
        /*00b0*/ 	.word	0x00000090


	//   ....[1]....
        /*00b4*/ 	.word	0x000004d0


	//   ....[2]....
        /*00b8*/ 	.word	0x000006a0


	//   ....[3]....
        /*00bc*/ 	.word	0x00000840


	//   ....[4]....
        /*00c0*/ 	.word	0x00000940


	//   ....[5]....
        /*00c4*/ 	.word	0x00000ab0


	//   ....[6]....
        /*00c8*/ 	.word	0x00000c10


	//   ....[7]....
        /*00cc*/ 	.word	0x00001da0


	//   ....[8]....
        /*00d0*/ 	.word	0x00002d30


	//   ....[9]....
        /*00d4*/ 	.word	0x00002f40


	//   ....[10]....
        /*00d8*/ 	.word	0x00002f70


	//   ....[11]....
        /*00dc*/ 	.word	0x000037a0


	//   ....[12]....
        /*00e0*/ 	.word	0x000039d0


	//----- nvinfo : EIATTR_VRC_CTA_INIT_COUNT
	.align		4
.L_44:
        /*00e4*/ 	.byte	0x02, 0x4a
        /*00e6*/ 	.byte	0x80
	.zero		1


	//----- nvinfo : EIATTR_SYSCALL_OFFSETS
	.align		4
        /*00e8*/ 	.byte	0x04, 0x46
        /*00ea*/ 	.short	(.L_46 - .L_45)


	//   ....[0]....
.L_45:
        /*00ec*/ 	.word	0x00005370


	//   ....[1]....
        /*00f0*/ 	.word	0x000054b0


	//   ....[2]....
        /*00f4*/ 	.word	0x00005d10


	//   ....[3]....
        /*00f8*/ 	.word	0x00007330


	//   ....[4]....
        /*00fc*/ 	.word	0x000088e0


	//   ....[5]....
        /*0100*/ 	.word	0x00009eb0


	//----- nvinfo : EIATTR_MBARRIER_INSTR_OFFSETS
	.align		4
.L_46:
        /*0104*/ 	.byte	0x04, 0x39
        /*0106*/ 	.short	(.L_48 - .L_47)


	//   ....[0]....
.L_47:
        /*0108*/ 	.word	0x000005b0
        /*010c*/ 	.word	0x000000ff
        /*0110*/ 	.word	0x00000000
        /*0114*/ 	.short	0x0100
        /*0116*/ 	.byte	0x05
	.zero		1


	//   ....[1]....
        /*0118*/ 	.word	0x000005c0
        /*011c*/ 	.word	0x000000ff
        /*0120*/ 	.word	0x00000038
        /*0124*/ 	.short	0x0100
        /*0126*/ 	.byte	0x05
	.zero		1


	//   ....[2]....
        /*0128*/ 	.word	0x000005d0
        /*012c*/ 	.word	0x000000ff
        /*0130*/ 	.word	0x00000008
        /*0134*/ 	.short	0x0100
        /*0136*/ 	.byte	0x05
	.zero		1


	//   ....[3]....
        /*0138*/ 	.word	0x000005e0
        /*013c*/ 	.word	0x000000ff
        /*0140*/ 	.word	0x00000040
        /*0144*/ 	.short	0x0100
        /*0146*/ 	.byte	0x05
	.zero		1


	//   ....[4]....
        /*0148*/ 	.word	0x000005f0
        /*014c*/ 	.word	0x000000ff
        /*0150*/ 	.word	0x00000010
        /*0154*/ 	.short	0x0100
        /*0156*/ 	.byte	0x05
	.zero		1


	//   ....[5]....
        /*0158*/ 	.word	0x00000600
        /*015c*/ 	.word	0x000000ff
        /*0160*/ 	.word	0x00000048
        /*0164*/ 	.short	0x0100
        /*0166*/ 	.byte	0x05
	.zero		1


	//   ....[6]....
        /*0168*/ 	.word	0x00000610
        /*016c*/ 	.word	0x000000ff
        /*0170*/ 	.word	0x00000018
        /*0174*/ 	.short	0x0100
        /*0176*/ 	.byte	0x05
	.zero		1


	//   ....[7]....
        /*0178*/ 	.word	0x00000620
        /*017c*/ 	.word	0x000000ff
        /*0180*/ 	.word	0x00000050
        /*0184*/ 	.short	0x0100
        /*0186*/ 	.byte	0x05
	.zero		1


	//   ....[8]....
        /*0188*/ 	.word	0x00000630
        /*018c*/ 	.word	0x000000ff
        /*0190*/ 	.word	0x00000020
        /*0194*/ 	.short	0x0100
        /*0196*/ 	.byte	0x05
	.zero		1


	//   ....[9]....
        /*0198*/ 	.word	0x00000640
        /*019c*/ 	.word	0x000000ff
        /*01a0*/ 	.word	0x00000058
        /*01a4*/ 	.short	0x0100
        /*01a6*/ 	.byte	0x05
	.zero		1


	//   ....[10]....
        /*01a8*/ 	.word	0x00000650
        /*01ac*/ 	.word	0x000000ff
        /*01b0*/ 	.word	0x00000028
        /*01b4*/ 	.short	0x0100
        /*01b6*/ 	.byte	0x05
	.zero		1


	//   ....[11]....
        /*01b8*/ 	.word	0x00000660
        /*01bc*/ 	.word	0x000000ff
        /*01c0*/ 	.word	0x00000060
        /*01c4*/ 	.short	0x0100
        /*01c6*/ 	.byte	0x05
	.zero		1


	//   ....[12]....
        /*01c8*/ 	.word	0x00000670
        /*01cc*/ 	.word	0x000000ff
        /*01d0*/ 	.word	0x00000030
        /*01d4*/ 	.short	0x0100
        /*01d6*/ 	.byte	0x05
	.zero		1


	//   ....[13]....
        /*01d8*/ 	.word	0x00000680
        /*01dc*/ 	.word	0x000000ff
        /*01e0*/ 	.word	0x00000068
        /*01e4*/ 	.short	0x0100
        /*01e6*/ 	.byte	0x05
	.zero		1


	//   ....[14]....
        /*01e8*/ 	.word	0x000007b0
        /*01ec*/ 	.word	0x000000ff
        /*01f0*/ 	.word	0x00000070
        /*01f4*/ 	.short	0x0100
        /*01f6*/ 	.byte	0x07
	.zero		1


	//   ....[15]....
        /*01f8*/ 	.word	0x000007c0
        /*01fc*/ 	.word	0x000000ff
        /*0200*/ 	.word	0x00000090
        /*0204*/ 	.short	0x0100
        /*0206*/ 	.byte	0x07
	.zero		1


	//   ....[16]....
        /*0208*/ 	.word	0x000007d0
        /*020c*/ 	.word	0x000000ff
        /*0210*/ 	.word	0x00000078
        /*0214*/ 	.short	0x0100
        /*0216*/ 	.byte	0x07
	.zero		1


	//   ....[17]....
        /*0218*/ 	.word	0x000007e0
        /*021c*/ 	.word	0x000000ff
        /*0220*/ 	.word	0x00000098
        /*0224*/ 	.short	0x0100
        /*0226*/ 	.byte	0x07
	.zero		1


	//   ....[18]....
        /*0228*/ 	.word	0x000007f0
        /*022c*/ 	.word	0x000000ff
        /*0230*/ 	.word	0x00000080
        /*0234*/ 	.short	0x0100
        /*0236*/ 	.byte	0x07
	.zero		1


	//   ....[19]....
        /*0238*/ 	.word	0x00000800
        /*023c*/ 	.word	0x000000ff
        /*0240*/ 	.word	0x000000a0
        /*0244*/ 	.short	0x0100
        /*0246*/ 	.byte	0x07
	.zero		1


	//   ....[20]....
        /*0248*/ 	.word	0x00000810
        /*024c*/ 	.word	0x000000ff
        /*0250*/ 	.word	0x00000088
        /*0254*/ 	.short	0x0100
        /*0256*/ 	.byte	0x07
	.zero		1


	//   ....[21]....
        /*0258*/ 	.word	0x00000820
        /*025c*/ 	.word	0x000000ff
        /*0260*/ 	.word	0x000000a8
        /*0264*/ 	.short	0x0100
        /*0266*/ 	.byte	0x07
	.zero		1


	//   ....[22]....
        /*0268*/ 	.word	0x00000910
        /*026c*/ 	.word	0x000000ff
        /*0270*/ 	.word	0x000000b0
        /*0274*/ 	.short	0x0100
        /*0276*/ 	.byte	0x05
	.zero		1


	//   ....[23]....
        /*0278*/ 	.word	0x00000920
        /*027c*/ 	.word	0x000000ff
        /*0280*/ 	.word	0x000000b8
        /*0284*/ 	.short	0x0100
        /*0286*/ 	.byte	0x05
	.zero		1


	//   ....[24]....
        /*0288*/ 	.word	0x00000a60
        /*028c*/ 	.word	0x000000ff
        /*0290*/ 	.word	0x000000c0
        /*0294*/ 	.short	0x0100
        /*0296*/ 	.byte	0x05
	.zero		1


	//   ....[25]....
        /*0298*/ 	.word	0x00000a70
        /*029c*/ 	.word	0x000000ff
        /*02a0*/ 	.word	0x000000d0
        /*02a4*/ 	.short	0x0100
        /*02a6*/ 	.byte	0x05
	.zero		1


	//   ....[26]....
        /*02a8*/ 	.word	0x00000a80
        /*02ac*/ 	.word	0x000000ff
        /*02b0*/ 	.word	0x000000c8
        /*02b4*/ 	.short	0x0100
        /*02b6*/ 	.byte	0x05
	.zero		1


	//   ....[27]....
        /*02b8*/ 	.word	0x00000a90
        /*02bc*/ 	.word	0x000000ff
        /*02c0*/ 	.word	0x000000d8
        /*02c4*/ 	.short	0x0100
        /*02c6*/ 	.byte	0x05
	.zero		1


	//   ....[28]....
        /*02c8*/ 	.word	0x00000bc0
        /*02cc*/ 	.word	0x000000ff
        /*02d0*/ 	.word	0x000000e0
        /*02d4*/ 	.short	0x0100
        /*02d6*/ 	.byte	0x07
	.zero		1


	//   ....[29]....
        /*02d8*/ 	.word	0x00000bd0
        /*02dc*/ 	.word	0x000000ff
        /*02e0*/ 	.word	0x000000f0
        /*02e4*/ 	.short	0x0100
        /*02e6*/ 	.byte	0x07
	.zero		1


	//   ....[30]....
        /*02e8*/ 	.word	0x00000be0
        /*02ec*/ 	.word	0x000000ff
        /*02f0*/ 	.word	0x000000e8
        /*02f4*/ 	.short	0x0100
        /*02f6*/ 	.byte	0x07
	.zero		1


	//   ....[31]....
        /*02f8*/ 	.word	0x00000bf0
        /*02fc*/ 	.word	0x000000ff
        /*0300*/ 	.word	0x000000f8
        /*0304*/ 	.short	0x0100
        /*0306*/ 	.byte	0x07
	.zero		1


	//   ....[32]....
        /*0308*/ 	.word	0x00000ce0
        /*030c*/ 	.word	0x000000ff
        /*0310*/ 	.word	0x00000100
        /*0314*/ 	.short	0x0100
        /*0316*/ 	.byte	0x05
	.zero		1


	//   ....[33]....
        /*0318*/ 	.word	0x00000cf0
        /*031c*/ 	.word	0x000000ff
        /*0320*/ 	.word	0x00000110
        /*0324*/ 	.short	0x0100
        /*0326*/ 	.byte	0x05
	.zero		1


	//   ....[34]....
        /*0328*/ 	.word	0x00000d00
        /*032c*/ 	.word	0x000000ff
        /*0330*/ 	.word	0x00000108
        /*0334*/ 	.short	0x0100
        /*0336*/ 	.byte	0x05
	.zero		1


	//   ....[35]....
        /*0338*/ 	.word	0x00000d10
        /*033c*/ 	.word	0x000000ff
        /*0340*/ 	.word	0x00000118
        /*0344*/ 	.short	0x0100
        /*0346*/ 	.byte	0x05
	.zero		1


	//   ....[36]....
        /*0348*/ 	.word	0x000015e0
        /*034c*/ 	.word	0x00000003
        /*0350*/ 	.word	0x00000110
        /*0354*/ 	.short	0x010a
        /*0356*/ 	.byte	0xff
	.zero		1


	//   ....[37]....
        /*0358*/ 	.word	0x00001610
        /*035c*/ 	.word	0x00000003
        /*0360*/ 	.word	0x00000100
        /*0364*/ 	.short	0x0101
        /*0366*/ 	.byte	0xff
	.zero		1


	//   ....[38]....
        /*0368*/ 	.word	0x000016e0
        /*036c*/ 	.word	0x000000ff
        /*0370*/ 	.word	0x00000038
        /*0374*/ 	.short	0x010a
        /*0376*/ 	.byte	0x08
	.zero		1


	//   ....[39]....
        /*0378*/ 	.word	0x00001790
        /*037c*/ 	.word	0x000000ff
        /*0380*/ 	.word	0x00000038
        /*0384*/ 	.short	0x010a
        /*0386*/ 	.byte	0x21
	.zero		1


	//   ....[40]....
        /*0388*/ 	.word	0x000018e0
        /*038c*/ 	.word	0x000000ff
        /*0390*/ 	.word	0x00000038
        /*0394*/ 	.short	0x010a
        /*0396*/ 	.byte	0x08
	.zero		1


	//   ....[41]....
        /*0398*/ 	.word	0x00001a40
        /*039c*/ 	.word	0x000000ff
        /*03a0*/ 	.word	0x000000b8
        /*03a4*/ 	.short	0x0101
        /*03a6*/ 	.byte	0x04
	.zero		1


	//   ....[42]....
        /*03a8*/ 	.word	0x00001a60
        /*03ac*/ 	.word	0x000000ff
        /*03b0*/ 	.word	0x00000038
        /*03b4*/ 	.short	0x010a
        /*03b6*/ 	.byte	0x08
	.zero		1


	//   ....[43]....
        /*03b8*/ 	.word	0x00001af0
        /*03bc*/ 	.word	0x000000ff
        /*03c0*/ 	.word	0x00000038
        /*03c4*/ 	.short	0x010a
        /*03c6*/ 	.byte	0x19
	.zero		1


	//   ....[44]....
        /*03c8*/ 	.word	0x00001c40
        /*03cc*/ 	.word	0x000000ff
        /*03d0*/ 	.word	0x00000038
        /*03d4*/ 	.short	0x010a
        /*03d6*/ 	.byte	0x08
	.zero		1


	//   ....[45]....
        /*03d8*/ 	.word	0x00001dd0
        /*03dc*/ 	.word	0x00000002
        /*03e0*/ 	.word	0x000000c0
        /*03e4*/ 	.short	0x010a
        /*03e6*/ 	.byte	0xff
	.zero		1


	//   ....[46]....
        /*03e8*/ 	.word	0x00001e90
        /*03ec*/ 	.word	0x00000002
        /*03f0*/ 	.word	0x00000000
        /*03f4*/ 	.short	0x0101
        /*03f6*/ 	.byte	0xff
	.zero		1


	//   ....[47]....
        /*03f8*/ 	.word	0x000023f0
        /*03fc*/ 	.word	0x000000ff
        /*0400*/ 	.word	0x00000000
        /*0404*/ 	.short	0x010a
        /*0406*/ 	.byte	0x05
	.zero		1


	//   ....[48]....
        /*0408*/ 	.word	0x00002480
        /*040c*/ 	.word	0x000000ff
        /*0410*/ 	.word	0x00000000
        /*0414*/ 	.short	0x010a
        /*0416*/ 	.byte	0x05
	.zero		1


	//   ....[49]....
        /*0418*/ 	.word	0x00002510
        /*041c*/ 	.word	0x000000ff
        /*0420*/ 	.word	0x00000000
        /*0424*/ 	.short	0x010a
        /*0426*/ 	.byte	0x05
	.zero		1


	//   ....[50]....
        /*0428*/ 	.word	0x000025a0
        /*042c*/ 	.word	0x000000ff
        /*0430*/ 	.word	0x00000000
        /*0434*/ 	.short	0x010a
        /*0436*/ 	.byte	0x05
	.zero		1


	//   ....[51]....
        /*0438*/ 	.word	0x00002630
        /*043c*/ 	.word	0x000000ff
        /*0440*/ 	.word	0x00000000
        /*0444*/ 	.short	0x010a
        /*0446*/ 	.byte	0x05
	.zero		1


	//   ....[52]....
        /*0448*/ 	.word	0x000026c0
        /*044c*/ 	.word	0x000000ff
        /*0450*/ 	.word	0x00000000
        /*0454*/ 	.short	0x010a
        /*0456*/ 	.byte	0x05
	.zero		1


	//   ....[53]....
        /*0458*/ 	.word	0x00002760
        /*045c*/ 	.word	0x00000000
        /*0460*/ 	.word	0x00000000
        /*0464*/ 	.short	0x010a
        /*0466*/ 	.byte	0xff
	.zero		1


	//   ....[54]....
        /*0468*/ 	.word	0x00002880
        /*046c*/ 	.word	0x00000000
        /*0470*/ 	.word	0x00000100
        /*0474*/ 	.short	0x010a
        /*0476*/ 	.byte	0xff
	.zero		1


	//   ....[55]....
        /*0478*/ 	.word	0x000028e0
        /*047c*/ 	.word	0x00000004
        /*0480*/ 	.word	0x00000000
        /*0484*/ 	.short	0x0101
        /*0486*/ 	.byte	0xff
	.zero		1


	//   ....[56]....
        /*0488*/ 	.word	0x00002900
        /*048c*/ 	.word	0x000000ff
        /*0490*/ 	.word	0x000000d0
        /*0494*/ 	.short	0x010a
        /*0496*/ 	.byte	0x05
	.zero		1


	//   ....[57]....
        /*0498*/ 	.word	0x00002a20
        /*049c*/ 	.word	0x00000000
        /*04a0*/ 	.word	0x000000c0
        /*04a4*/ 	.short	0x010a
        /*04a6*/ 	.byte	0xff
	.zero		1


	//   ....[58]....
        /*04a8*/ 	.word	0x00002b30
        /*04ac*/ 	.word	0x00000000
        /*04b0*/ 	.word	0x00000000
        /*04b4*/ 	.short	0x0101
        /*04b6*/ 	.byte	0xff
	.zero		1


	//   ....[59]....
        /*04b8*/ 	.word	0x00002bc0
        /*04bc*/ 	.word	0x000000ff
        /*04c0*/ 	.word	0x000000d0
        /*04c4*/ 	.short	0x0106
        /*04c6*/ 	.byte	0x05
	.zero		1


	//   ....[60]....
        /*04c8*/ 	.word	0x00002be0
        /*04cc*/ 	.word	0x000000ff
        /*04d0*/ 	.word	0x000000d0
        /*04d4*/ 	.short	0x010a
        /*04d6*/ 	.byte	0x05
	.zero		1


	//   ....[61]....
        /*04d8*/ 	.word	0x00002c70
        /*04dc*/ 	.word	0x000000ff
        /*04e0*/ 	.word	0x000000d0
        /*04e4*/ 	.short	0x0106
        /*04e6*/ 	.byte	0x04
	.zero		1


	//   ....[62]....
        /*04e8*/ 	.word	0x00002cb0
        /*04ec*/ 	.word	0x00000000
        /*04f0*/ 	.word	0x000000d0
        /*04f4*/ 	.short	0x010a
        /*04f6*/ 	.byte	0xff
	.zero		1


	//   ....[63]....
        /*04f8*/ 	.word	0x000031b0
        /*04fc*/ 	.word	0x00000000
        /*0500*/ 	.word	0x000000c0
        /*0504*/ 	.short	0x010a
        /*0506*/ 	.byte	0xff
	.zero		1


	//   ....[64]....
        /*0508*/ 	.word	0x000032c0
        /*050c*/ 	.word	0x00000003
        /*0510*/ 	.word	0x00000000
        /*0514*/ 	.short	0x0101
        /*0516*/ 	.byte	0xff
	.zero		1


	//   ....[65]....
        /*0518*/ 	.word	0x000032d0
        /*051c*/ 	.word	0x000000ff
        /*0520*/ 	.word	0x00000000
        /*0524*/ 	.short	0x010a
        /*0526*/ 	.byte	0x04
	.zero		1


	//   ....[66]....
        /*0528*/ 	.word	0x000032f0
        /*052c*/ 	.word	0x000000ff
        /*0530*/ 	.word	0x000000f0
        /*0534*/ 	.short	0x010a
        /*0536*/ 	.byte	0x08
	.zero		1


	//   ....[67]....
        /*0538*/ 	.word	0x000033c0
        /*053c*/ 	.word	0x000000ff
        /*0540*/ 	.word	0x00000000
        /*0544*/ 	.short	0x010a
        /*0546*/ 	.byte	0x07
	.zero		1


	//   ....[68]....
        /*0548*/ 	.word	0x00003500
        /*054c*/ 	.word	0x000000ff
        /*0550*/ 	.word	0x00000000
        /*0554*/ 	.short	0x010a
        /*0556*/ 	.byte	0x04
	.zero		1


	//   ....[69]....
        /*0558*/ 	.word	0x000036f0
        /*055c*/ 	.word	0x000000ff
        /*0560*/ 	.word	0x00000000
        /*0564*/ 	.short	0x010a
        /*0566*/ 	.byte	0x05
	.zero		1


	//   ....[70]....
        /*0568*/ 	.word	0x00003780
        /*056c*/ 	.word	0x000000ff
        /*0570*/ 	.word	0x00000000
        /*0574*/ 	.short	0x010a
        /*0576*/ 	.byte	0x07
	.zero		1


	//   ....[71]....
        /*0578*/ 	.word	0x00003c00
        /*057c*/ 	.word	0x00000000
        /*0580*/ 	.word	0x000000c0
        /*0584*/ 	.short	0x010a
        /*0586*/ 	.byte	0xff
	.zero		1


	//   ....[72]....
        /*0588*/ 	.word	0x00003cc0
        /*058c*/ 	.word	0x00000000
        /*0590*/ 	.word	0x00000000
        /*0594*/ 	.short	0x0101
        /*0596*/ 	.byte	0xff
	.zero		1


	//   ....[73]....
        /*0598*/ 	.word	0x00003fe0
        /*059c*/ 	.word	0x000000ff
        /*05a0*/ 	.word	0x000000b8
        /*05a4*/ 	.short	0x010a
        /*05a6*/ 	.byte	0x07
	.zero		1


	//   ....[74]....
        /*05a8*/ 	.word	0x000041d0
        /*05ac*/ 	.word	0x000000ff
        /*05b0*/ 	.word	0x00000090
        /*05b4*/ 	.short	0x010a
        /*05b6*/ 	.byte	0x07
	.zero		1


	//   ....[75]....
        /*05b8*/ 	.word	0x00004340
        /*05bc*/ 	.word	0x000000ff
        /*05c0*/ 	.word	0x00000070
        /*05c4*/ 	.short	0x010b
        /*05c6*/ 	.byte	0x07
	.zero		1


	//   ....[76]....
        /*05c8*/ 	.word	0x00004350
        /*05cc*/ 	.word	0x000000ff
        /*05d0*/ 	.word	0x00000000
        /*05d4*/ 	.short	0x0101
        /*05d6*/ 	.byte	0x08
	.zero		1


	//   ....[77]....
        /*05d8*/ 	.word	0x00004370
        /*05dc*/ 	.word	0x000000ff
        /*05e0*/ 	.word	0x00000098
        /*05e4*/ 	.short	0x010a
        /*05e6*/ 	.byte	0x07
	.zero		1


	//   ....[78]....
        /*05e8*/ 	.word	0x000044d0
        /*05ec*/ 	.word	0x000000ff
        /*05f0*/ 	.word	0x00000078
        /*05f4*/ 	.short	0x010b
        /*05f6*/ 	.byte	0x07
	.zero		1


	//   ....[79]....
        /*05f8*/ 	.word	0x000044e0
        /*05fc*/ 	.word	0x000000ff
        /*0600*/ 	.word	0x00000000
        /*0604*/ 	.short	0x0101
        /*0606*/ 	.byte	0x08
	.zero		1


	//   ....[80]....
        /*0608*/ 	.word	0x000044f0
        /*060c*/ 	.word	0x000000ff
        /*0610*/ 	.word	0x000000a0
        /*0614*/ 	.short	0x010a
        /*0616*/ 	.byte	0x07
	.zero		1


	//   ....[81]....
        /*0618*/ 	.word	0x00004690
        /*061c*/ 	.word	0x000000ff
        /*0620*/ 	.word	0x00000080
        /*0624*/ 	.short	0x010b
        /*0626*/ 	.byte	0x07
	.zero		1


	//   ....[82]....
        /*0628*/ 	.word	0x00004700
        /*062c*/ 	.word	0x000000ff
        /*0630*/ 	.word	0x00000000
        /*0634*/ 	.short	0x0101
        /*0636*/ 	.byte	0x08
	.zero		1


	//   ....[83]....
        /*0638*/ 	.word	0x00004730
        /*063c*/ 	.word	0x000000ff
        /*0640*/ 	.word	0x000000a8
        /*0644*/ 	.short	0x010a
        /*0646*/ 	.byte	0x07
	.zero		1


	//   ....[84]....
        /*0648*/ 	.word	0x00004940
        /*064c*/ 	.word	0x000000ff
        /*0650*/ 	.word	0x00000088
        /*0654*/ 	.short	0x010b
        /*0656*/ 	.byte	0x07
	.zero		1


	//   ....[85]....
        /*0658*/ 	.word	0x00004960
        /*065c*/ 	.word	0x000000ff
        /*0660*/ 	.word	0x00000000
        /*0664*/ 	.short	0x0101
        /*0666*/ 	.byte	0x0d
	.zero		1


	//   ....[86]....
        /*0668*/ 	.word	0x00004990
        /*066c*/ 	.word	0x000000ff
        /*0670*/ 	.word	0x00000090
        /*0674*/ 	.short	0x010a
        /*0676*/ 	.byte	0x07
	.zero		1


	//   ....[87]....
        /*0678*/ 	.word	0x000049b0
        /*067c*/ 	.word	0x000000ff
        /*0680*/ 	.word	0x00000098
        /*0684*/ 	.short	0x010a
        /*0686*/ 	.byte	0x07
	.zero		1


	//   ....[88]....
        /*0688*/ 	.word	0x000049d0
        /*068c*/ 	.word	0x000000ff
        /*0690*/ 	.word	0x000000a0
        /*0694*/ 	.short	0x010a
        /*0696*/ 	.byte	0x07
	.zero		1


	//   ....[89]....
        /*0698*/ 	.word	0x00004a10
        /*069c*/ 	.word	0x00000000
        /*06a0*/ 	.word	0x000000a8
        /*06a4*/ 	.short	0x010a
        /*06a6*/ 	.byte	0xff
	.zero		1


	//   ....[90]....
        /*06a8*/ 	.word	0x00004d40
        /*06ac*/ 	.word	0x00000000
        /*06b0*/ 	.word	0x000000c0
        /*06b4*/ 	.short	0x010a
        /*06b6*/ 	.byte	0xff
	.zero		1


	//   ....[91]....
        /*06b8*/ 	.word	0x00004e50
        /*06bc*/ 	.word	0x00000000
        /*06c0*/ 	.word	0x00000000
        /*06c4*/ 	.short	0x0101
        /*06c6*/ 	.byte	0xff
	.zero		1


	//   ....[92]....
        /*06c8*/ 	.word	0x000058b0
        /*06cc*/ 	.word	0x00000003
        /*06d0*/ 	.word	0x00000070
        /*06d4*/ 	.short	0x010a
        /*06d6*/ 	.byte	0xff
	.zero		1


	//   ....[93]....
        /*06d8*/ 	.word	0x000058f0
        /*06dc*/ 	.word	0x000000c1
        /*06e0*/ 	.word	0x000000e0
        /*06e4*/ 	.short	0x010a
        /*06e6*/ 	.byte	0xff
	.zero		1


	//   ....[94]....
        /*06e8*/ 	.word	0x00005a20
        /*06ec*/ 	.word	0x00000003
        /*06f0*/ 	.word	0x00000070
        /*06f4*/ 	.short	0x010a
        /*06f6*/ 	.byte	0xff
	.zero		1


	//   ....[95]....
        /*06f8*/ 	.word	0x00005b80
        /*06fc*/ 	.word	0x00000000
        /*0700*/ 	.word	0x00000000
        /*0704*/ 	.short	0x0101
        /*0706*/ 	.byte	0xff
	.zero		1


	//   ....[96]....
        /*0708*/ 	.word	0x00005be0
        /*070c*/ 	.word	0x000000c1
        /*0710*/ 	.word	0x000000e0
        /*0714*/ 	.short	0x010a
        /*0716*/ 	.byte	0xff
	.zero		1


	//   ....[97]....
        /*0718*/ 	.word	0x00006f90
        /*071c*/ 	.word	0x000000cc
        /*0720*/ 	.word	0x00000070
        /*0724*/ 	.short	0x010a
        /*0726*/ 	.byte	0xff
	.zero		1


	//   ....[98]....
        /*0728*/ 	.word	0x00007060
        /*072c*/ 	.word	0x000000cc
        /*0730*/ 	.word	0x00000070
        /*0734*/ 	.short	0x010a
        /*0736*/ 	.byte	0xff
	.zero		1


	//   ....[99]....
        /*0738*/ 	.word	0x000071a0
        /*073c*/ 	.word	0x00000003
        /*0740*/ 	.word	0x00000000
        /*0744*/ 	.short	0x0101
        /*0746*/ 	.byte	0xff
	.zero		1


	//   ....[100]....
        /*0748*/ 	.word	0x00008540
        /*074c*/ 	.word	0x00000000
        /*0750*/ 	.word	0x00000070
        /*0754*/ 	.short	0x010a
        /*0756*/ 	.byte	0xff
	.zero		1


	//   ....[101]....
        /*0758*/ 	.word	0x00008610
        /*075c*/ 	.word	0x00000000
        /*0760*/ 	.word	0x00000070
        /*0764*/ 	.short	0x010a
        /*0766*/ 	.byte	0xff
	.zero		1


	//   ....[102]....
        /*0768*/ 	.word	0x00008770
        /*076c*/ 	.word	0x00000000
        /*0770*/ 	.word	0x00000000
        /*0774*/ 	.short	0x0101
        /*0776*/ 	.byte	0xff
	.zero		1


	//   ....[103]....
        /*0778*/ 	.word	0x00009b20
        /*077c*/ 	.word	0x00000000
        /*0780*/ 	.word	0x00000070
        /*0784*/ 	.short	0x010a
        /*0786*/ 	.byte	0xff
	.zero		1


	//   ....[104]....
        /*0788*/ 	.word	0x00009bf0
        /*078c*/ 	.word	0x00000000
        /*0790*/ 	.word	0x00000070
        /*0794*/ 	.short	0x010a
        /*0796*/ 	.byte	0xff
	.zero		1


	//   ....[105]....
        /*0798*/ 	.word	0x00009d50
        /*079c*/ 	.word	0x00000000
        /*07a0*/ 	.word	0x00000000
        /*07a4*/ 	.short	0x0101
        /*07a6*/ 	.byte	0xff
	.zero		1


	//   ....[106]....
        /*07a8*/ 	.word	0x0000a240
        /*07ac*/ 	.word	0x000000ff
        /*07b0*/ 	.word	0x00000000
        /*07b4*/ 	.short	0x0101
        /*07b6*/ 	.byte	0x05
	.zero		1


	//   ....[107]....
        /*07b8*/ 	.word	0x0000b1c0
        /*07bc*/ 	.word	0x00000003
        /*07c0*/ 	.word	0x00000110
        /*07c4*/ 	.short	0x010a
        /*07c6*/ 	.byte	0xff
	.zero		1


	//   ....[108]....
        /*07c8*/ 	.word	0x0000b220
        /*07cc*/ 	.word	0x00000002
        /*07d0*/ 	.word	0x00000038
        /*07d4*/ 	.short	0x010a
        /*07d6*/ 	.byte	0xff
	.zero		1


	//   ....[109]....
        /*07d8*/ 	.word	0x0000b280
        /*07dc*/ 	.word	0x00000002
        /*07e0*/ 	.word	0x00000038
        /*07e4*/ 	.short	0x010a
        /*07e6*/ 	.byte	0xff
	.zero		1


	//   ....[110]....
        /*07e8*/ 	.word	0x0000b2d0
        /*07ec*/ 	.word	0x00000002
        /*07f0*/ 	.word	0x000000c0
        /*07f4*/ 	.short	0x010a
        /*07f6*/ 	.byte	0xff
	.zero		1


	//   ....[111]....
        /*07f8*/ 	.word	0x0000b330
        /*07fc*/ 	.word	0x00000000
        /*0800*/ 	.word	0x00000000
        /*0804*/ 	.short	0x010a
        /*0806*/ 	.byte	0xff
	.zero		1


	//   ....[112]....
        /*0808*/ 	.word	0x0000b390
        /*080c*/ 	.word	0x00000000
        /*0810*/ 	.word	0x00000000
        /*0814*/ 	.short	0x010a
        /*0816*/ 	.byte	0xff
	.zero		1


	//   ....[113]....
        /*0818*/ 	.word	0x0000b3f0
        /*081c*/ 	.word	0x00000000
        /*0820*/ 	.word	0x00000000
        /*0824*/ 	.short	0x010a
        /*0826*/ 	.byte	0xff
	.zero		1


	//   ....[114]....
        /*0828*/ 	.word	0x0000b450
        /*082c*/ 	.word	0x00000000
        /*0830*/ 	.word	0x00000000
        /*0834*/ 	.short	0x010a
        /*0836*/ 	.byte	0xff
	.zero		1


	//   ....[115]....
        /*0838*/ 	.word	0x0000b4b0
        /*083c*/ 	.word	0x00000000
        /*0840*/ 	.word	0x00000000
        /*0844*/ 	.short	0x010a
        /*0846*/ 	.byte	0xff
	.zero		1


	//   ....[116]....
        /*0848*/ 	.word	0x0000b510
        /*084c*/ 	.word	0x00000000
        /*0850*/ 	.word	0x00000000
        /*0854*/ 	.short	0x010a
        /*0856*/ 	.byte	0xff
	.zero		1


	//   ....[117]....
        /*0858*/ 	.word	0x0000b560
        /*085c*/ 	.word	0x00000000
        /*0860*/ 	.word	0x00000100
        /*0864*/ 	.short	0x010a
        /*0866*/ 	.byte	0xff
	.zero		1


	//   ....[118]....
        /*0868*/ 	.word	0x0000b5c0
        /*086c*/ 	.word	0x00000000
        /*0870*/ 	.word	0x000000d0
        /*0874*/ 	.short	0x010a
        /*0876*/ 	.byte	0xff
	.zero		1


	//   ....[119]....
        /*0878*/ 	.word	0x0000b610
        /*087c*/ 	.word	0x00000000
        /*0880*/ 	.word	0x000000c0
        /*0884*/ 	.short	0x010a
        /*0886*/ 	.byte	0xff
	.zero		1


	//   ....[120]....
        /*0888*/ 	.word	0x0000b670
        /*088c*/ 	.word	0x00000000
        /*0890*/ 	.word	0x000000d0
        /*0894*/ 	.short	0x010a
        /*0896*/ 	.byte	0xff
	.zero		1


	//   ....[121]....
        /*0898*/ 	.word	0x0000b6c0
        /*089c*/ 	.word	0x00000000
        /*08a0*/ 	.word	0x000000c0
        /*08a4*/ 	.short	0x010a
        /*08a6*/ 	.byte	0xff
	.zero		1


	//   ....[122]....
        /*08a8*/ 	.word	0x0000b720
        /*08ac*/ 	.word	0x00000003
        /*08b0*/ 	.word	0x000000f0
        /*08b4*/ 	.short	0x010a
        /*08b6*/ 	.byte	0xff
	.zero		1


	//   ....[123]....
        /*08b8*/ 	.word	0x0000b780
        /*08bc*/ 	.word	0x00000000
        /*08c0*/ 	.word	0x00000000
        /*08c4*/ 	.short	0x010a
        /*08c6*/ 	.byte	0xff
	.zero		1


	//   ....[124]....
        /*08c8*/ 	.word	0x0000b7e0
        /*08cc*/ 	.word	0x00000000
        /*08d0*/ 	.word	0x00000000
        /*08d4*/ 	.short	0x010a
        /*08d6*/ 	.byte	0xff
	.zero		1


	//   ....[125]....
        /*08d8*/ 	.word	0x0000b840
        /*08dc*/ 	.word	0x00000000
        /*08e0*/ 	.word	0x00000000
        /*08e4*/ 	.short	0x010a
        /*08e6*/ 	.byte	0xff
	.zero		1


	//   ....[126]....
        /*08e8*/ 	.word	0x0000b890
        /*08ec*/ 	.word	0x00000000
        /*08f0*/ 	.word	0x000000c0
        /*08f4*/ 	.short	0x010a
        /*08f6*/ 	.byte	0xff
	.zero		1


	//   ....[127]....
        /*08f8*/ 	.word	0x0000b8f0
        /*08fc*/ 	.word	0x00000000
        /*0900*/ 	.word	0x000000b8
        /*0904*/ 	.short	0x010a
        /*0906*/ 	.byte	0xff
	.zero		1


	//   ....[128]....
        /*0908*/ 	.word	0x0000b950
        /*090c*/ 	.word	0x00000003
        /*0910*/ 	.word	0x00000090
        /*0914*/ 	.short	0x010a
        /*0916*/ 	.byte	0xff
	.zero		1


	//   ....[129]....
        /*0918*/ 	.word	0x0000b9b0
        /*091c*/ 	.word	0x00000003
        /*0920*/ 	.word	0x00000098
        /*0924*/ 	.short	0x010a
        /*0926*/ 	.byte	0xff
	.zero		1


	//   ....[130]....
        /*0928*/ 	.word	0x0000ba10
        /*092c*/ 	.word	0x00000003
        /*0930*/ 	.word	0x000000a0
        /*0934*/ 	.short	0x010a
        /*0936*/ 	.byte	0xff
	.zero		1


	//   ....[131]....
        /*0938*/ 	.word	0x0000ba70
        /*093c*/ 	.word	0x00000003
        /*0940*/ 	.word	0x000000a8
        /*0944*/ 	.short	0x010a
        /*0946*/ 	.byte	0xff
	.zero		1


	//   ....[132]....
        /*0948*/ 	.word	0x0000bad0
        /*094c*/ 	.word	0x00000000
        /*0950*/ 	.word	0x00000090
        /*0954*/ 	.short	0x010a
        /*0956*/ 	.byte	0xff
	.zero		1


	//   ....[133]....
        /*0958*/ 	.word	0x0000bb30
        /*095c*/ 	.word	0x00000000
        /*0960*/ 	.word	0x00000098
        /*0964*/ 	.short	0x010a
        /*0966*/ 	.byte	0xff
	.zero		1


	//   ....[134]....
        /*0968*/ 	.word	0x0000bb90
        /*096c*/ 	.word	0x00000000
        /*0970*/ 	.word	0x000000a0
        /*0974*/ 	.short	0x010a
        /*0976*/ 	.byte	0xff
	.zero		1


	//   ....[135]....
        /*0978*/ 	.word	0x0000bbe0
        /*097c*/ 	.word	0x00000000
        /*0980*/ 	.word	0x000000c0
        /*0984*/ 	.short	0x010a
        /*0986*/ 	.byte	0xff
	.zero		1


	//   ....[136]....
        /*0988*/ 	.word	0x0000bc30
        /*098c*/ 	.word	0x00000003
        /*0990*/ 	.word	0x00000070
        /*0994*/ 	.short	0x010a
        /*0996*/ 	.byte	0xff
	.zero		1


	//   ....[137]....
        /*0998*/ 	.word	0x0000bc80
        /*099c*/ 	.word	0x000000c1
        /*09a0*/ 	.word	0x000000e0
        /*09a4*/ 	.short	0x010a
        /*09a6*/ 	.byte	0xff
	.zero		1


	//   ....[138]....
        /*09a8*/ 	.word	0x0000bcd0
        /*09ac*/ 	.word	0x000000cc
        /*09b0*/ 	.word	0x00000070
        /*09b4*/ 	.short	0x010a
        /*09b6*/ 	.byte	0xff
	.zero		1


	//   ....[139]....
        /*09b8*/ 	.word	0x0000bd20
        /*09bc*/ 	.word	0x00000000
        /*09c0*/ 	.word	0x00000070
        /*09c4*/ 	.short	0x010a
        /*09c6*/ 	.byte	0xff
	.zero		1


	//   ....[140]....
        /*09c8*/ 	.word	0x0000bd70
        /*09cc*/ 	.word	0x00000000
        /*09d0*/ 	.word	0x00000070
        /*09d4*/ 	.short	0x010a
        /*09d6*/ 	.byte	0xff
	.zero		1


	//----- nvinfo : EIATTR_NUM_MBARRIERS
	.align		4
.L_48:
        /*09d8*/ 	.byte	0x03, 0x38
        /*09da*/ 	.short	0x0024


	//----- nvinfo : EIATTR_EXIT_INSTR_OFFSETS
	.align		4
        /*09dc*/ 	.byte	0x04, 0x1c
        /*09de*/ 	.short	(.L_50 - .L_49)


	//   ....[0]....
.L_49:
        /*09e0*/ 	.word	0x00002790


	//   ....[1]....
        /*09e4*/ 	.word	0x00002c80


	//   ....[2]....
        /*09e8*/ 	.word	0x00002ce0


	//   ....[3]....
        /*09ec*/ 	.word	0x000039e0


	//   ....[4]....
        /*09f0*/ 	.word	0x00004a40


	//   ....[5]....
        /*09f4*/ 	.word	0x00004a80


	//   ....[6]....
        /*09f8*/ 	.word	0x0000b1b0


	//----- nvinfo : EIATTR_MAX_THREADS
	.align		4
.L_50:
        /*09fc*/ 	.byte	0x04, 0x05
        /*09fe*/ 	.short	(.L_52 - .L_51)
.L_51:
        /*0a00*/ 	.word	0x00000100
        /*0a04*/ 	.word	0x00000001
        /*0a08*/ 	.word	0x00000001


	//----- nvinfo : EIATTR_CRS_STACK_SIZE
	.align		4
.L_52:
        /*0a0c*/ 	.byte	0x04, 0x1e
        /*0a0e*/ 	.short	(.L_54 - .L_53)
.L_53:
        /*0a10*/ 	.word	0x00000000


	//----- nvinfo : EIATTR_CBANK_PARAM_SIZE
	.align		4
.L_54:
        /*0a14*/ 	.byte	0x03, 0x19
        /*0a16*/ 	.short	0x0800


	//----- nvinfo : EIATTR_PARAM_CBANK
	.align		4
        /*0a18*/ 	.byte	0x04, 0x0a
        /*0a1a*/ 	.short	(.L_56 - .L_55)
	.align		4
.L_55:
        /*0a1c*/ 	.word	index@(.nv.constant0._ZN7cutlass13device_kernelINS_4gemm6kernel13GemmUniversalIN4cute5tupleIJiiiiEEENS1_10collective13CollectiveMmaINS1_35MainloopSm100TmaUmmaWarpSpecializedILi7ELi2ELi2ENS5_IJNS4_1CILi1EEESB_SB_EEEEENS5_IJNSA_ILi128EEENSA_ILi256EEENSA_ILi64EEEEEENS_12float_e4m3_tENS5_IJlSB_lEEESI_NS5_IJSB_llEEENS4_8TiledMMAINS4_8MMA_AtomIJNS4_10MMA_TraitsINS4_19SM100_MMA_F8F6F4_SSEJSI_SI_fSE_SF_NS4_17integral_constantINS4_4UMMA5MajorELSR_0EEENSP_ISR_LSR_1EEENSP_INSQ_7ScaleInELSU_0EEESV_EEEEEENS4_6LayoutISC_NS5_IJNSA_ILi0EEESZ_SZ_EEEEENS5_IJNS4_10UnderscoreES12_S12_EEEEENS4_13SM90_TMA_LOADENS4_14ComposedLayoutINS4_7SwizzleILi2ELi4ELi3EEENS4_18smem_ptr_flag_bitsILi8EEENSY_INS5_IJNSA_ILi8EEESG_EEENS5_IJSG_SB_EEEEEEEvNS4_8identityES15_NS16_INS17_ILi3ELi4ELi3EEES1A_NSY_INS5_IJSE_S1B_EEENS5_IJSB_SE_EEEEEEEvS1G_EENS_8epilogue10collective18CollectiveEpilogueINS1N_23Sm100TmaWarpSpecializedILi4ELi2ELi64ELb0ELb0EEEJSH_NS5_IJNSY_ISE_SB_EENSY_ISG_SB_EEEEESI_SJ_SI_SJ_NS1N_6fusion15FusionCallbacksIS1R_NS1V_17LinearCombinationISI_fSI_fLNS_15FloatRoundStyleE2EEESH_S1U_JEEENS4_5SM1004TMEM4LOAD26SM100_TMEM_LOAD_32dp32b64xES15_S1F_NS4_39AutoVectorizingCopyWithAssumedAlignmentILi128EEENS4_14SM90_TMA_STOREES1F_S26_S26_EEEvvEEEEvNT_6ParamsE)
        /*0a20*/ 	.short	0x0380
        /*0a22*/ 	.short	0x0800


	//----- nvinfo : EIATTR_SW_WAR
	.align		4
.L_56:
        /*0a24*/ 	.byte	0x04, 0x36
        /*0a26*/ 	.short	(.L_58 - .L_57)
.L_57:
        /*0a28*/ 	.word	0x00000008
.L_58:


//--------------------- .nv.callgraph             --------------------------
	.section	.nv.callgraph,"",@"SHT_CUDA_CALLGRAPH"
	.align	4
	.sectionentsize	8
	.align		4
        /*0000*/ 	.word	0x00000000
	.align		4
        /*0004*/ 	.word	0xffffffff
	.align		4
        /*0008*/ 	.word	index@(_ZN7cutlass13device_kernelINS_4gemm6kernel13GemmUniversalIN4cute5tupleIJiiiiEEENS1_10collective13CollectiveMmaINS1_35MainloopSm100TmaUmmaWarpSpecializedILi7ELi2ELi2ENS5_IJNS4_1CILi1EEESB_SB_EEEEENS5_IJNSA_ILi128EEENSA_ILi256EEENSA_ILi64EEEEEENS_12float_e4m3_tENS5_IJlSB_lEEESI_NS5_IJSB_llEEENS4_8TiledMMAINS4_8MMA_AtomIJNS4_10MMA_TraitsINS4_19SM100_MMA_F8F6F4_SSEJSI_SI_fSE_SF_NS4_17integral_constantINS4_4UMMA5MajorELSR_0EEENSP_ISR_LSR_1EEENSP_INSQ_7ScaleInELSU_0EEESV_EEEEEENS4_6LayoutISC_NS5_IJNSA_ILi0EEESZ_SZ_EEEEENS5_IJNS4_10UnderscoreES12_S12_EEEEENS4_13SM90_TMA_LOADENS4_14ComposedLayoutINS4_7SwizzleILi2ELi4ELi3EEENS4_18smem_ptr_flag_bitsILi8EEENSY_INS5_IJNSA_ILi8EEESG_EEENS5_IJSG_SB_EEEEEEEvNS4_8identityES15_NS16_INS17_ILi3ELi4ELi3EEES1A_NSY_INS5_IJSE_S1B_EEENS5_IJSB_SE_EEEEEEEvS1G_EENS_8epilogue10collective18CollectiveEpilogueINS1N_23Sm100TmaWarpSpecializedILi4ELi2ELi64ELb0ELb0EEEJSH_NS5_IJNSY_ISE_SB_EENSY_ISG_SB_EEEEESI_SJ_SI_SJ_NS1N_6fusion15FusionCallbacksIS1R_NS1V_17LinearCombinationISI_fSI_fLNS_15FloatRoundStyleE2EEESH_S1U_JEEENS4_5SM1004TMEM4LOAD26SM100_TMEM_LOAD_32dp32b64xES15_S1F_NS4_39AutoVectorizingCopyWithAssumedAlignmentILi128EEENS4_14SM90_TMA_STOREES1F_S26_S26_EEEvvEEEEvNT_6ParamsE)
	.align		4
        /*000c*/ 	.word	index@(__assertfail)
	.align		4
        /*0010*/ 	.word	0x00000000
	.align		4
        /*0014*/ 	.word	0xfffffffe
	.align		4
        /*0018*/ 	.word	0x00000000
	.align		4
        /*001c*/ 	.word	0xfffffffd
	.align		4
        /*0020*/ 	.word	0x00000000
	.align		4
        /*0024*/ 	.word	0xfffffffc


//--------------------- .nv.constant4             --------------------------
	.section	.nv.constant4,"a",@progbits
	.align	8
	.align		8
.nv.constant4:
        /*0000*/ 	.dword	__assertfail
	.align		8
        /*0008*/ 	.dword	__unnamed_1
	.align		8
        /*0010*/ 	.dword	__unnamed_2
	.align		8
        /*0018*/ 	.dword	__unnamed_3
	.align		8
        /*0020*/ 	.dword	_ZN40_INTERNAL_48750996_4_k_cu_5c121b21_254484cuda3std3__45__cpo5beginE
	.align		8
        /*0028*/ 	.dword	_ZN40_INTERNAL_48750996_4_k_cu_5c121b21_254484cuda3std3__45__cpo3endE
	.align		8
        /*0030*/ 	.dword	_ZN40_INTERNAL_48750996_4_k_cu_5c121b21_254484cuda3std3__45__cpo6cbeginE
	.align		8
        /*0038*/ 	.dword	_ZN40_INTERNAL_48750996_4_k_cu_5c121b21_254484cuda3std3__45__cpo4cendE
	.align		8
        /*0040*/ 	.dword	_ZN40_INTERNAL_48750996_4_k_cu_5c121b21_254484cuda3std3__442_GLOBAL__N__48750996_4_k_cu_5c121b21_254486ignoreE
	.align		8
        /*0048*/ 	.dword	_ZN40_INTERNAL_48750996_4_k_cu_5c121b21_254484cuda3std3__419piecewise_constructE
	.align		8
        /*0050*/ 	.dword	_ZN40_INTERNAL_48750996_4_k_cu_5c121b21_254484cuda3std3__48in_placeE
	.align		8
        /*0058*/ 	.dword	_ZN40_INTERNAL_48750996_4_k_cu_5c121b21_254484cuda3std6ranges3__45__cpo4swapE
	.align		8
        /*0060*/ 	.dword	_ZN40_INTERNAL_48750996_4_k_cu_5c121b21_254484cuda3std6ranges3__45__cpo9iter_moveE
	.align		8
        /*0068*/ 	.dword	_ZN40_INTERNAL_48750996_4_k_cu_5c121b21_254484cute7productE
	.align		8
        /*0070*/ 	.dword	_ZN40_INTERNAL_48750996_4_k_cu_5c121b21_254484cute1_E
	.align		8
        /*0078*/ 	.dword	$str$25
	.align		8
        /*0080*/ 	.dword	$str$26
	.align		8
        /*0088*/ 	.dword	$str$27
	.align		8
        /*0090*/ 	.dword	$str$28


//--------------------- .text._ZN7cutlass13device_kernelINS_4gemm6kernel13GemmUniversalIN4cute5tupleIJiiiiEEENS1_10collective13CollectiveMmaINS1_35MainloopSm100TmaUmmaWarpSpecializedILi7ELi2ELi2ENS5_IJNS4_1CILi1EEESB_SB_EEEEENS5_IJNSA_ILi128EEENSA_ILi256EEENSA_ILi64EEEEEENS_12float_e4m3_tENS5_IJlSB_lEEESI_NS5_IJSB_llEEENS4_8TiledMMAINS4_8MMA_AtomIJNS4_10MMA_TraitsINS4_19SM100_MMA_F8F6F4_SSEJSI_SI_fSE_SF_NS4_17integral_constantINS4_4UMMA5MajorELSR_0EEENSP_ISR_LSR_1EEENSP_INSQ_7ScaleInELSU_0EEESV_EEEEEENS4_6LayoutISC_NS5_IJNSA_ILi0EEESZ_SZ_EEEEENS5_IJNS4_10UnderscoreES12_S12_EEEEENS4_13SM90_TMA_LOADENS4_14ComposedLayoutINS4_7SwizzleILi2ELi4ELi3EEENS4_18smem_ptr_flag_bitsILi8EEENSY_INS5_IJNSA_ILi8EEESG_EEENS5_IJSG_SB_EEEEEEEvNS4_8identityES15_NS16_INS17_ILi3ELi4ELi3EEES1A_NSY_INS5_IJSE_S1B_EEENS5_IJSB_SE_EEEEEEEvS1G_EENS_8epilogue10collective18CollectiveEpilogueINS1N_23Sm100TmaWarpSpecializedILi4ELi2ELi64ELb0ELb0EEEJSH_NS5_IJNSY_ISE_SB_EENSY_ISG_SB_EEEEESI_SJ_SI_SJ_NS1N_6fusion15FusionCallbacksIS1R_NS1V_17LinearCombinationISI_fSI_fLNS_15FloatRoundStyleE2EEESH_S1U_JEEENS4_5SM1004TMEM4LOAD26SM100_TMEM_LOAD_32dp32b64xES15_S1F_NS4_39AutoVectorizingCopyWithAssumedAlignmentILi128EEENS4_14SM90_TMA_STOREES1F_S26_S26_EEEvvEEEEvNT_6ParamsE --------------------------
	.section	.text._ZN7cutlass13device_kernelINS_4gemm6kernel13GemmUniversalIN4cute5tupleIJiiiiEEENS1_10collective13CollectiveMmaINS1_35MainloopSm100TmaUmmaWarpSpecializedILi7ELi2ELi2ENS5_IJNS4_1CILi1EEESB_SB_EEEEENS5_IJNSA_ILi128EEENSA_ILi256EEENSA_ILi64EEEEEENS_12float_e4m3_tENS5_IJlSB_lEEESI_NS5_IJSB_llEEENS4_8TiledMMAINS4_8MMA_AtomIJNS4_10MMA_TraitsINS4_19SM100_MMA_F8F6F4_SSEJSI_SI_fSE_SF_NS4_17integral_constantINS4_4UMMA5MajorELSR_0EEENSP_ISR_LSR_1EEENSP_INSQ_7ScaleInELSU_0EEESV_EEEEEENS4_6LayoutISC_NS5_IJNSA_ILi0EEESZ_SZ_EEEEENS5_IJNS4_10UnderscoreES12_S12_EEEEENS4_13SM90_TMA_LOADENS4_14ComposedLayoutINS4_7SwizzleILi2ELi4ELi3EEENS4_18smem_ptr_flag_bitsILi8EEENSY_INS5_IJNSA_ILi8EEESG_EEENS5_IJSG_SB_EEEEEEEvNS4_8identityES15_NS16_INS17_ILi3ELi4ELi3EEES1A_NSY_INS5_IJSE_S1B_EEENS5_IJSB_SE_EEEEEEEvS1G_EENS_8epilogue10collective18CollectiveEpilogueINS1N_23Sm100TmaWarpSpecializedILi4ELi2ELi64ELb0ELb0EEEJSH_NS5_IJNSY_ISE_SB_EENSY_ISG_SB_EEEEESI_SJ_SI_SJ_NS1N_6fusion15FusionCallbacksIS1R_NS1V_17LinearCombinationISI_fSI_fLNS_15FloatRoundStyleE2EEESH_S1U_JEEENS4_5SM1004TMEM4LOAD26SM100_TMEM_LOAD_32dp32b64xES15_S1F_NS4_39AutoVectorizingCopyWithAssumedAlignmentILi128EEENS4_14SM90_TMA_STOREES1F_S26_S26_EEEvvEEEEvNT_6ParamsE,"ax",@progbits
	.align	128
.text._ZN7cutlass13device_kernelINS_4gemm6kernel13GemmUniversalIN4cute5tupleIJiiiiEEENS1_10collective13CollectiveMmaINS1_35MainloopSm100TmaUmmaWarpSpecializedILi7ELi2ELi2ENS5_IJNS4_1CILi1EEESB_SB_EEEEENS5_IJNSA_ILi128EEENSA_ILi256EEENSA_ILi64EEEEEENS_12float_e4m3_tENS5_IJlSB_lEEESI_NS5_IJSB_llEEENS4_8TiledMMAINS4_8MMA_AtomIJNS4_10MMA_TraitsINS4_19SM100_MMA_F8F6F4_SSEJSI_SI_fSE_SF_NS4_17integral_constantINS4_4UMMA5MajorELSR_0EEENSP_ISR_LSR_1EEENSP_INSQ_7ScaleInELSU_0EEESV_EEEEEENS4_6LayoutISC_NS5_IJNSA_ILi0EEESZ_SZ_EEEEENS5_IJNS4_10UnderscoreES12_S12_EEEEENS4_13SM90_TMA_LOADENS4_14ComposedLayoutINS4_7SwizzleILi2ELi4ELi3EEENS4_18smem_ptr_flag_bitsILi8EEENSY_INS5_IJNSA_ILi8EEESG_EEENS5_IJSG_SB_EEEEEEEvNS4_8identityES15_NS16_INS17_ILi3ELi4ELi3EEES1A_NSY_INS5_IJSE_S1B_EEENS5_IJSB_SE_EEEEEEEvS1G_EENS_8epilogue10collective18CollectiveEpilogueINS1N_23Sm100TmaWarpSpecializedILi4ELi2ELi64ELb0ELb0EEEJSH_NS5_IJNSY_ISE_SB_EENSY_ISG_SB_EEEEESI_SJ_SI_SJ_NS1N_6fusion15FusionCallbacksIS1R_NS1V_17LinearCombinationISI_fSI_fLNS_15FloatRoundStyleE2EEESH_S1U_JEEENS4_5SM1004TMEM4LOAD26SM100_TMEM_LOAD_32dp32b64xES15_S1F_NS4_39AutoVectorizingCopyWithAssumedAlignmentILi128EEENS4_14SM90_TMA_STOREES1F_S26_S26_EEEvvEEEEvNT_6ParamsE:
        .type           _ZN7cutlass13device_kernelINS_4gemm6kernel13GemmUniversalIN4cute5tupleIJiiiiEEENS1_10collective13CollectiveMmaINS1_35MainloopSm100TmaUmmaWarpSpecializedILi7ELi2ELi2ENS5_IJNS4_1CILi1EEESB_SB_EEEEENS5_IJNSA_ILi128EEENSA_ILi256EEENSA_ILi64EEEEEENS_12float_e4m3_tENS5_IJlSB_lEEESI_NS5_IJSB_llEEENS4_8TiledMMAINS4_8MMA_AtomIJNS4_10MMA_TraitsINS4_19SM100_MMA_F8F6F4_SSEJSI_SI_fSE_SF_NS4_17integral_constantINS4_4UMMA5MajorELSR_0EEENSP_ISR_LSR_1EEENSP_INSQ_7ScaleInELSU_0EEESV_EEEEEENS4_6LayoutISC_NS5_IJNSA_ILi0EEESZ_SZ_EEEEENS5_IJNS4_10UnderscoreES12_S12_EEEEENS4_13SM90_TMA_LOADENS4_14ComposedLayoutINS4_7SwizzleILi2ELi4ELi3EEENS4_18smem_ptr_flag_bitsILi8EEENSY_INS5_IJNSA_ILi8EEESG_EEENS5_IJSG_SB_EEEEEEEvNS4_8identityES15_NS16_INS17_ILi3ELi4ELi3EEES1A_NSY_INS5_IJSE_S1B_EEENS5_IJSB_SE_EEEEEEEvS1G_EENS_8epilogue10collective18CollectiveEpilogueINS1N_23Sm100TmaWarpSpecializedILi4ELi2ELi64ELb0ELb0EEEJSH_NS5_IJNSY_ISE_SB_EENSY_ISG_SB_EEEEESI_SJ_SI_SJ_NS1N_6fusion15FusionCallbacksIS1R_NS1V_17LinearCombinationISI_fSI_fLNS_15FloatRoundStyleE2EEESH_S1U_JEEENS4_5SM1004TMEM4LOAD26SM100_TMEM_LOAD_32dp32b64xES15_S1F_NS4_39AutoVectorizingCopyWithAssumedAlignmentILi128EEENS4_14SM90_TMA_STOREES1F_S26_S26_EEEvvEEEEvNT_6ParamsE,@function
        .size           _ZN7cutlass13device_kernelINS_4gemm6kernel13GemmUniversalIN4cute5tupleIJiiiiEEENS1_10collective13CollectiveMmaINS1_35MainloopSm100TmaUmmaWarpSpecializedILi7ELi2ELi2ENS5_IJNS4_1CILi1EEESB_SB_EEEEENS5_IJNSA_ILi128EEENSA_ILi256EEENSA_ILi64EEEEEENS_12float_e4m3_tENS5_IJlSB_lEEESI_NS5_IJSB_llEEENS4_8TiledMMAINS4_8MMA_AtomIJNS4_10MMA_TraitsINS4_19SM100_MMA_F8F6F4_SSEJSI_SI_fSE_SF_NS4_17integral_constantINS4_4UMMA5MajorELSR_0EEENSP_ISR_LSR_1EEENSP_INSQ_7ScaleInELSU_0EEESV_EEEEEENS4_6LayoutISC_NS5_IJNSA_ILi0EEESZ_SZ_EEEEENS5_IJNS4_10UnderscoreES12_S12_EEEEENS4_13SM90_TMA_LOADENS4_14ComposedLayoutINS4_7SwizzleILi2ELi4ELi3EEENS4_18smem_ptr_flag_bitsILi8EEENSY_INS5_IJNSA_ILi8EEESG_EEENS5_IJSG_SB_EEEEEEEvNS4_8identityES15_NS16_INS17_ILi3ELi4ELi3EEES1A_NSY_INS5_IJSE_S1B_EEENS5_IJSB_SE_EEEEEEEvS1G_EENS_8epilogue10collective18CollectiveEpilogueINS1N_23Sm100TmaWarpSpecializedILi4ELi2ELi64ELb0ELb0EEEJSH_NS5_IJNSY_ISE_SB_EENSY_ISG_SB_EEEEESI_SJ_SI_SJ_NS1N_6fusion15FusionCallbacksIS1R_NS1V_17LinearCombinationISI_fSI_fLNS_15FloatRoundStyleE2EEESH_S1U_JEEENS4_5SM1004TMEM4LOAD26SM100_TMEM_LOAD_32dp32b64xES15_S1F_NS4_39AutoVectorizingCopyWithAssumedAlignmentILi128EEENS4_14SM90_TMA_STOREES1F_S26_S26_EEEvvEEEEvNT_6ParamsE,(.L_x_176 - _ZN7cutlass13device_kernelINS_4gemm6kernel13GemmUniversalIN4cute5tupleIJiiiiEEENS1_10collective13CollectiveMmaINS1_35MainloopSm100TmaUmmaWarpSpecializedILi7ELi2ELi2ENS5_IJNS4_1CILi1EEESB_SB_EEEEENS5_IJNSA_ILi128EEENSA_ILi256EEENSA_ILi64EEEEEENS_12float_e4m3_tENS5_IJlSB_lEEESI_NS5_IJSB_llEEENS4_8TiledMMAINS4_8MMA_AtomIJNS4_10MMA_TraitsINS4_19SM100_MMA_F8F6F4_SSEJSI_SI_fSE_SF_NS4_17integral_constantINS4_4UMMA5MajorELSR_0EEENSP_ISR_LSR_1EEENSP_INSQ_7ScaleInELSU_0EEESV_EEEEEENS4_6LayoutISC_NS5_IJNSA_ILi0EEESZ_SZ_EEEEENS5_IJNS4_10UnderscoreES12_S12_EEEEENS4_13SM90_TMA_LOADENS4_14ComposedLayoutINS4_7SwizzleILi2ELi4ELi3EEENS4_18smem_ptr_flag_bitsILi8EEENSY_INS5_IJNSA_ILi8EEESG_EEENS5_IJSG_SB_EEEEEEEvNS4_8identityES15_NS16_INS17_ILi3ELi4ELi3EEES1A_NSY_INS5_IJSE_S1B_EEENS5_IJSB_SE_EEEEEEEvS1G_EENS_8epilogue10collective18CollectiveEpilogueINS1N_23Sm100TmaWarpSpecializedILi4ELi2ELi64ELb0ELb0EEEJSH_NS5_IJNSY_ISE_SB_EENSY_ISG_SB_EEEEESI_SJ_SI_SJ_NS1N_6fusion15FusionCallbacksIS1R_NS1V_17LinearCombinationISI_fSI_fLNS_15FloatRoundStyleE2EEESH_S1U_JEEENS4_5SM1004TMEM4LOAD26SM100_TMEM_LOAD_32dp32b64xES15_S1F_NS4_39AutoVectorizingCopyWithAssumedAlignmentILi128EEENS4_14SM90_TMA_STOREES1F_S26_S26_EEEvvEEEEvNT_6ParamsE)
        .other          _ZN7cutlass13device_kernelINS_4gemm6kernel13GemmUniversalIN4cute5tupleIJiiiiEEENS1_10collective13CollectiveMmaINS1_35MainloopSm100TmaUmmaWarpSpecializedILi7ELi2ELi2ENS5_IJNS4_1CILi1EEESB_SB_EEEEENS5_IJNSA_ILi128EEENSA_ILi256EEENSA_ILi64EEEEEENS_12float_e4m3_tENS5_IJlSB_lEEESI_NS5_IJSB_llEEENS4_8TiledMMAINS4_8MMA_AtomIJNS4_10MMA_TraitsINS4_19SM100_MMA_F8F6F4_SSEJSI_SI_fSE_SF_NS4_17integral_constantINS4_4UMMA5MajorELSR_0EEENSP_ISR_LSR_1EEENSP_INSQ_7ScaleInELSU_0EEESV_EEEEEENS4_6LayoutISC_NS5_IJNSA_ILi0EEESZ_SZ_EEEEENS5_IJNS4_10UnderscoreES12_S12_EEEEENS4_13SM90_TMA_LOADENS4_14ComposedLayoutINS4_7SwizzleILi2ELi4ELi3EEENS4_18smem_ptr_flag_bitsILi8EEENSY_INS5_IJNSA_ILi8EEESG_EEENS5_IJSG_SB_EEEEEEEvNS4_8identityES15_NS16_INS17_ILi3ELi4ELi3EEES1A_NSY_INS5_IJSE_S1B_EEENS5_IJSB_SE_EEEEEEEvS1G_EENS_8epilogue10collective18CollectiveEpilogueINS1N_23Sm100TmaWarpSpecializedILi4ELi2ELi64ELb0ELb0EEEJSH_NS5_IJNSY_ISE_SB_EENSY_ISG_SB_EEEEESI_SJ_SI_SJ_NS1N_6fusion15FusionCallbacksIS1R_NS1V_17LinearCombinationISI_fSI_fLNS_15FloatRoundStyleE2EEESH_S1U_JEEENS4_5SM1004TMEM4LOAD26SM100_TMEM_LOAD_32dp32b64xES15_S1F_NS4_39AutoVectorizingCopyWithAssumedAlignmentILi128EEENS4_14SM90_TMA_STOREES1F_S26_S26_EEEvvEEEEvNT_6ParamsE,@"STO_CUDA_ENTRY STV_DEFAULT"
_ZN7cutlass13device_kernelINS_4gemm6kernel13GemmUniversalIN4cute5tupleIJiiiiEEENS1_10collective13CollectiveMmaINS1_35MainloopSm100TmaUmmaWarpSpecializedILi7ELi2ELi2ENS5_IJNS4_1CILi1EEESB_SB_EEEEENS5_IJNSA_ILi128EEENSA_ILi256EEENSA_ILi64EEEEEENS_12float_e4m3_tENS5_IJlSB_lEEESI_NS5_IJSB_llEEENS4_8TiledMMAINS4_8MMA_AtomIJNS4_10MMA_TraitsINS4_19SM100_MMA_F8F6F4_SSEJSI_SI_fSE_SF_NS4_17integral_constantINS4_4UMMA5MajorELSR_0EEENSP_ISR_LSR_1EEENSP_INSQ_7ScaleInELSU_0EEESV_EEEEEENS4_6LayoutISC_NS5_IJNSA_ILi0EEESZ_SZ_EEEEENS5_IJNS4_10UnderscoreES12_S12_EEEEENS4_13SM90_TMA_LOADENS4_14ComposedLayoutINS4_7SwizzleILi2ELi4ELi3EEENS4_18smem_ptr_flag_bitsILi8EEENSY_INS5_IJNSA_ILi8EEESG_EEENS5_IJSG_SB_EEEEEEEvNS4_8identityES15_NS16_INS17_ILi3ELi4ELi3EEES1A_NSY_INS5_IJSE_S1B_EEENS5_IJSB_SE_EEEEEEEvS1G_EENS_8epilogue10collective18CollectiveEpilogueINS1N_23Sm100TmaWarpSpecializedILi4ELi2ELi64ELb0ELb0EEEJSH_NS5_IJNSY_ISE_SB_EENSY_ISG_SB_EEEEESI_SJ_SI_SJ_NS1N_6fusion15FusionCallbacksIS1R_NS1V_17LinearCombinationISI_fSI_fLNS_15FloatRoundStyleE2EEESH_S1U_JEEENS4_5SM1004TMEM4LOAD26SM100_TMEM_LOAD_32dp32b64xES15_S1F_NS4_39AutoVectorizingCopyWithAssumedAlignmentILi128EEENS4_14SM90_TMA_STOREES1F_S26_S26_EEEvvEEEEvNT_6ParamsE:
[----:B------:R-:W1:Y:S01]  /*0000*/  LDC R1, c[0x0][0x37c] ;  /* 0x0000df00ff017b82 */ /* 0x000e620000000800 */
[----:B------:R-:W2:Y:S01]  /*0010*/  S2R R185, SR_TID.X ;  /* 0x0000000000b97919 */ /* 0x000ea20000002100 */
[----:B------:R-:W3:Y:S01]  /*0020*/  LDCU.64 UR4, c[0x0][0x890] ;  /* 0x00011200ff0477ac */ /* 0x000ee20008000a00 */
[----:B------:R-:W-:Y:S02]  /*0030*/  PRMT R171, RZ, 0x7610, R171 ;  /* 0x00007610ffab7816 */ /* 0x000fe400000000ab */
[----:B------:R-:W-:Y:S01]  /*0040*/  ELECT P5, URZ, PT ;  /* 0x0000000000ff782f */ /* 0x000fe200038a0000 */
[----:B------:R-:W4:Y:S01]  /*0050*/  LDCU.64 UR46, c[0x0][0x358] ;  /* 0x00006b00ff2e77ac */ /* 0x000f220008000a00 */
[----:B---3--:R-:W-:-:S04]  /*0060*/  UISETP.NE.U32.AND UP0, UPT, UR4, URZ, UPT ;  /* 0x000000ff0400728c */ /* 0x008fc8000bf05070 */
[----:B------:R-:W-:Y:S01]  /*0070*/  UISETP.NE.AND.EX UP0, UPT, UR5, URZ, UPT, UP0 ;  /* 0x000000ff0500728c */ /* 0x000fe2000bf05300 */
[----:B--2---:R-:W-:-:S05]  /*0080*/  SHF.R.U32.HI R173, RZ, 0x5, R185 ;  /* 0x00000005ffad7819 */ /* 0x004fca00000116b9 */
[----:B------:R-:W2:Y:S02]  /*0090*/  SHFL.IDX PT, R0, R173, RZ, 0x1f ;  /* 0x00001fffad007589 */ /* 0x000ea400000e0000 */
[----:B--2---:R-:W-:Y:S01]  /*00a0*/  R2UR UR8, R0 ;  /* 0x00000000000872ca */ /* 0x004fe200000e0000 */
[----:B-1--4-:R-:W-:-:S14]  /*00b0*/  BRA.U UP0, `(.L_x_0) ;  /* 0x00000001002c7547 */ /* 0x012fdc000b800000 */
[----:B------:R-:W1:Y:S02]  /*00c0*/  LDCU.64 UR6, c[0x0][0x888] ;  /* 0x00011100ff0677ac */ /* 0x000e640008000a00 */
[----:B-1----:R-:W-:-:S04]  /*00d0*/  UISETP.NE.U32.AND UP0, UPT, UR6, URZ, UPT ;  /* 0x000000ff0600728c */ /* 0x002fc8000bf05070 */
[----:B------:R-:W-:-:S09]  /*00e0*/  UISETP.NE.AND.EX UP0, UPT, UR7, URZ, UPT, UP0 ;  /* 0x000000ff0700728c */ /* 0x000fd2000bf05300 */
[----:B------:R-:W-:Y:S05]  /*00f0*/  BRA.U !UP0, `(.L_x_1) ;  /* 0x0000000108107547 */ /* 0x000fea000b800000 */
[----:B------:R-:W1:Y:S02]  /*0100*/  LDC.64 R2, c[0x0][0x888] ;  /* 0x00022200ff027b82 */ /* 0x000e640000000a00 */
[----:B-1----:R1:W5:Y:S01]  /*0110*/  LDG.E R81, desc[UR46][R2.64] ;  /* 0x0000002e02517981 */ /* 0x002362000c1e1900 */
[----:B------:R-:W-:Y:S01]  /*0120*/  HFMA2 R171, -RZ, RZ, 0, 5.9604644775390625e-08 ;  /* 0x00000001ffab7431 */ /* 0x000fe200000001ff */
[----:B------:R-:W-:Y:S05]  /*0130*/  BRA `(.L_x_0) ;  /* 0x00000000000c7947 */ /* 0x000fea0003800000 */
.L_x_1:
[----:B------:R-:W1:Y:S01]  /*0140*/  LDCU UR6, c[0x0][0x880] ;  /* 0x00011000ff0677ac */ /* 0x000e620008000800 */
[----:B------:R-:W-:Y:S01]  /*0150*/  HFMA2 R171, -RZ, RZ, 0, 5.9604644775390625e-08 ;  /* 0x00000001ffab7431 */ /* 0x000fe200000001ff */
[----:B-1----:R-:W-:-:S07]  /*0160*/  MOV R81, UR6 ;  /* 0x0000000600517c02 */ /* 0x002fce0008000f00 */
.L_x_0:
[----:B------:R-:W2:Y:S02]  /*0170*/  LDCU.64 UR6, c[0x0][0x8b0] ;  /* 0x00011600ff0677ac */ /* 0x000ea40008000a00 */
[----:B--2---:R-:W-:-:S04]  /*0180*/  UISETP.NE.U32.AND UP0, UPT, UR6, URZ, UPT ;  /* 0x000000ff0600728c */ /* 0x004fc8000bf05070 */
[----:B------:R-:W-:-:S09]  /*0190*/  UISETP.NE.AND.EX UP0, UPT, UR7, URZ, UPT, UP0 ;  /* 0x000000ff0700728c */ /* 0x000fd2000bf05300 */
[----:B------:R-:W-:Y:S05]  /*01a0*/  BRA.U UP0, `(.L_x_2) ;  /* 0x0000000100247547 */ /* 0x000fea000b800000 */
[----:B------:R-:W2:Y:S02]  /*01b0*/  LDCU.64 UR6, c[0x0][0x8a8] ;  /* 0x00011500ff0677ac */ /* 0x000ea40008000a00 */
[----:B--2---:R-:W-:-:S04]  /*01c0*/  UISETP.NE.U32.AND UP0, UPT, UR6, URZ, UPT ;  /* 0x000000ff0600728c */ /* 0x004fc8000bf05070 */
[----:B------:R-:W-:-:S09]  /*01d0*/  UISETP.NE.AND.EX UP0, UPT, UR7, URZ, UPT, UP0 ;  /* 0x000000ff0700728c */ /* 0x000fd2000bf05300 */
[----:B------:R-:W-:Y:S05]  /*01e0*/  BRA.U !UP0, `(.L_x_3) ;  /* 0x00000001080c7547 */ /* 0x000fea000b800000 */
[----:B------:R-:W2:Y:S02]  /*01f0*/  LDC.64 R78, c[0x0][0x8a8] ;  /* 0x00022a00ff4e7b82 */ /* 0x000ea40000000a00 */
[----:B--2---:R2:W5:Y:S01]  /*0200*/  LDG.E R78, desc[UR46][R78.64] ;  /* 0x0000002e4e4e7981 */ /* 0x004562000c1e1900 */
[----:B------:R-:W-:Y:S05]  /*0210*/  BRA `(.L_x_2) ;  /* 0x0000000000087947 */ /* 0x000fea0003800000 */
.L_x_3:
[----:B------:R-:W2:Y:S02]  /*0220*/  LDCU UR6, c[0x0][0x8a0] ;  /* 0x00011400ff0677ac */ /* 0x000ea40008000800 */
[----:B--2---:R-:W-:Y:S02]  /*0230*/  MOV R78, UR6 ;  /* 0x00000006004e7c02 */ /* 0x004fe40008000f00 */
.L_x_2:
[----:B------:R-:W-:Y:S01]  /*0240*/  IMAD.U32 R0, RZ, RZ, UR8 ;  /* 0x00000008ff007e24 */ /* 0x000fe2000f8e00ff */
[----:B------:R-:W-:Y:S04]  /*0250*/  BSSY.RECONVERGENT B0, `(.L_x_4) ;  /* 0x000000c000007945 */ /* 0x000fe80003800200 */
[C---:B------:R-:W-:Y:S02]  /*0260*/  ISETP.NE.OR P1, PT, R0.reuse, 0x1, !P5 ;  /* 0x000000010000780c */ /* 0x040fe40006f25670 */
[----:B------:R-:W-:-:S11]  /*0270*/  ISETP.NE.OR P0, PT, R0, 0x3, !P5 ;  /* 0x000000030000780c */ /* 0x000fd60006f05670 */
[----:B------:R-:W-:Y:S05]  /*0280*/  @P1 BRA `(.L_x_5) ;  /* 0x0000000000201947 */ /* 0x000fea0003800000 */
[----:B------:R-:W3:Y:S02]  /*0290*/  LDCU.64 UR6, c[0x0][0x348] ;  /* 0x00006900ff0677ac */ /* 0x000ee40008000a00 */
[----:B---3--:R-:W-:Y:S02]  /*02a0*/  UIADD3 UR10, UP1, UPT, UR6, 0x80, URZ ;  /* 0x00000080060a7890 */ /* 0x008fe4000ff3e0ff */
[----:B------:R-:W-:Y:S02]  /*02b0*/  UIADD3 UR6, UP0, UPT, UR6, 0x180, URZ ;  /* 0x0000018006067890 */ /* 0x000fe4000ff1e0ff */
[----:B------:R-:W-:Y:S02]  /*02c0*/  UIADD3.X UR11, UPT, UPT, URZ, UR7, URZ, UP1, !UPT ;  /* 0x00000007ff0b7290 */ /* 0x000fe40008ffe4ff */
[----:B------:R-:W-:-:S07]  /*02d0*/  UIADD3.X UR7, UPT, UPT, URZ, UR7, URZ, UP0, !UPT ;  /* 0x00000007ff077290 */ /* 0x000fce00087fe4ff */
[----:B------:R3:W-:Y:S02]  /*02e0*/  UTMACCTL.PF [UR10] ;  /* 0x000000000a0079b9 */ /* 0x0007e40008040000 */
[----:B------:R3:W-:Y:S02]  /*02f0*/  UTMACCTL.PF [UR6] ;  /* 0x00000000060079b9 */ /* 0x0007e40008040000 */
[----:B---3--:R-:W-:Y:S01]  /*0300*/  NOP ;  /* 0x0000000000007918 */ /* 0x008fe20000000000 */
.L_x_5:
[----:B------:R-:W-:Y:S05]  /*0310*/  BSYNC.RECONVERGENT B0 ;  /* 0x0000000000007941 */ /* 0x000fea0003800200 */
.L_x_4:
[----:B------:R-:W-:Y:S04]  /*0320*/  BSSY.RECONVERGENT B0, `(.L_x_6) ;  /* 0x000000a000007945 */ /* 0x000fe80003800200 */
        /* <DEDUP_REMOVED lines=9> */
.L_x_7:
[----:B------:R-:W-:Y:S05]  /*03c0*/  BSYNC.RECONVERGENT B0 ;  /* 0x0000000000007941 */ /* 0x000fea0003800200 */
.L_x_6:
[----:B------:R-:W3:Y:S01]  /*03d0*/  LDCU.64 UR6, c[0x0][0x888] ;  /* 0x00011100ff0677ac */ /* 0x000ee20008000a00 */
[----:B------:R-:W-:Y:S02]  /*03e0*/  UISETP.EQ.U32.AND UP1, UPT, UR4, URZ, UPT ;  /* 0x000000ff0400728c */ /* 0x000fe4000bf22070 */
[----:B------:R-:W-:Y:S02]  /*03f0*/  UPLOP3.LUT UP2, UPT, UPT, UPT, UPT, 0x80, 0x8 ;  /* 0x000000000008789c */ /* 0x000fe40003f4f070 */
[----:B---3--:R-:W-:-:S04]  /*0400*/  UISETP.NE.U32.AND UP0, UPT, UR6, URZ, UPT ;  /* 0x000000ff0600728c */ /* 0x008fc8000bf05070 */
[----:B------:R-:W-:-:S04]  /*0410*/  UISETP.NE.AND.EX UP0, UPT, UR7, URZ, UPT, UP0 ;  /* 0x000000ff0700728c */ /* 0x000fc8000bf05300 */
[----:B------:R-:W-:-:S04]  /*0420*/  UISETP.EQ.OR.EX UP3, UPT, UR5, URZ, !UP0, UP1 ;  /* 0x000000ff0500728c */ /* 0x000fc8000c762710 */
[----:B------:R-:W-:-:S05]  /*0430*/  UP2UR UR50, UPR, URZ, 0x8 ;  /* 0x00000008ff327883 */ /* 0x000fca0008000000 */
[----:B------:R-:W-:Y:S07]  /*0440*/  BRA.U !UP3, `(.L_x_8) ;  /* 0x000000010b207547 */ /* 0x000fee000b800000 */
[----:B------:R-:W-:Y:S01]  /*0450*/  UISETP.NE.U32.AND UP2, UPT, UR4, URZ, UPT ;  /* 0x000000ff0400728c */ /* 0x000fe2000bf45070 */
[----:B-----5:R-:W-:Y:S01]  /*0460*/  FSETP.NEU.AND P0, PT, R81, RZ, PT ;  /* 0x000000ff5100720b */ /* 0x020fe20003f0d000 */
[----:B------:R-:W-:Y:S02]  /*0470*/  USEL UR4, URZ, 0xffffffff, UP0 ;  /* 0xffffffffff047887 */ /* 0x000fe40008000000 */
[----:B------:R-:W-:-:S10]  /*0480*/  UISETP.NE.AND.EX UP2, UPT, UR5, URZ, UPT, UP2 ;  /* 0x000000ff0500728c */ /* 0x000fd4000bf45320 */
[----:B------:R-:W-:Y:S01]  /*0490*/  VOTEU.ANY UP1, P0 ;  /* 0x0000000000ff7886 */ /* 0x000fe20000020100 */
[----:B------:R-:W-:-:S04]  /*04a0*/  @!UP2 USEL UR4, URZ, 0xffffffff, UP1 ;  /* 0xffffffffff04a887 */ /* 0x000fc80008800000 */
[----:B------:R-:W-:-:S04]  /*04b0*/  ULOP3.LUT UR4, UR4, 0x1, URZ, 0xc0, !UPT ;  /* 0x0000000104047892 */ /* 0x000fc8000f8ec0ff */
[----:B------:R-:W-:-:S11]  /*04c0*/  UISETP.NE.U32.AND UP2, UPT, UR4, 0x1, UPT ;  /* 0x000000010400788c */ /* 0x000fd6000bf45070 */
.L_x_8:
[----:B-1----:R-:W1:Y:S01]  /*04d0*/  SHFL.IDX PT, R2, R173, RZ, 0x1f ;  /* 0x00001fffad027589 */ /* 0x002e6200000e0000 */
[----:B------:R-:W-:-:S04]  /*04e0*/  UISETP.NE.AND UP1, UPT, UR8, 0x2, UPT ;  /* 0x000000020800788c */ /* 0x000fc8000bf25270 */
[----:B------:R-:W-:Y:S01]  /*04f0*/  USEL UR6, URZ, 0x1, UP1 ;  /* 0x00000001ff067887 */ /* 0x000fe20008800000 */
[----:B-1----:R-:W-:-:S13]  /*0500*/  ISETP.NE.AND P0, PT, R2, RZ, PT ;  /* 0x000000ff0200720c */ /* 0x002fda0003f05270 */
[----:B------:R-:W-:Y:S05]  /*0510*/  @P0 BRA `(.L_x_9) ;  /* 0x0000000000600947 */ /* 0x000fea0003800000 */
[----:B------:R-:W1:Y:S01]  /*0520*/  S2UR UR5, SR_CgaCtaId ;  /* 0x00000000000579c3 */ /* 0x000e620000008800 */
[----:B------:R-:W-:Y:S01]  /*0530*/  UMOV UR7, 0x400 ;  /* 0x0000040000077882 */ /* 0x000fe20000000000 */
[----:B------:R-:W-:Y:S01]  /*0540*/  UMOV UR4, 0x1 ;  /* 0x0000000100047882 */ /* 0x000fe20000000000 */
[----:B------:R-:W-:Y:S01]  /*0550*/  ELECT P0, URZ, PT ;  /* 0x0000000000ff782f */ /* 0x000fe20003800000 */
[----:B------:R-:W-:-:S04]  /*0560*/  UIADD3 UR10, UPT, UPT, -UR4, 0x100000, URZ ;  /* 0x00100000040a7890 */ /* 0x000fc8000fffe1ff */
[----:B------:R-:W-:Y:S02]  /*0570*/  USHF.L.U32 UR11, UR10, 0xb, URZ ;  /* 0x0000000b0a0b7899 */ /* 0x000fe400080006ff */
[----:B------:R-:W-:Y:S02]  /*0580*/  USHF.L.U32 UR10, UR10, 0x1, URZ ;  /* 0x000000010a0a7899 */ /* 0x000fe400080006ff */
[----:B-1----:R-:W-:Y:S01]  /*0590*/  ULEA UR5, UR5, UR7, 0x18 ;  /* 0x0000000705057291 */ /* 0x002fe2000f8ec0ff */
[----:B------:R-:W1:Y:S11]  /*05a0*/  FENCE.VIEW.ASYNC.S ;  /* 0x00000000000073c6 */ /* 0x000e760000000000 */
[----:B-1----:R1:W3:Y:S01]  /*05b0*/  SYNCS.EXCH.64 URZ, [UR5], UR10 ;  /* 0x0000000a05ff75b2 */ /* 0x0022e20008000100 */
[----:B------:R1:W4:Y:S01]  /*05c0*/  SYNCS.EXCH.64 URZ, [UR5+0x38], UR10 ;  /* 0x0000380a05ff75b2 */ /* 0x0003220008000100 */
[----:B------:R1:W1:Y:S01]  /*05d0*/  SYNCS.EXCH.64 URZ, [UR5+0x8], UR10 ;  /* 0x0000080a05ff75b2 */ /* 0x0002620008000100 */
        /* <DEDUP_REMOVED lines=11> */
[----:B------:R-:W-:Y:S01]  /*0690*/  NOP ;  /* 0x0000000000007918 */ /* 0x000fe20000000000 */
.L_x_9:
[----:B------:R-:W2:Y:S01]  /*06a0*/  SHFL.IDX PT, R2, R173, RZ, 0x1f ;  /* 0x00001fffad027589 */ /* 0x000ea200000e0000 */
[----:B------:R-:W-:Y:S01]  /*06b0*/  NOP ;  /* 0x0000000000007918 */ /* 0x000fe20000000000 */
[----:B--2---:R-:W-:-:S13]  /*06c0*/  ISETP.NE.AND P0, PT, R2, 0x1, PT ;  /* 0x000000010200780c */ /* 0x004fda0003f05270 */
[----:B------:R-:W-:Y:S05]  /*06d0*/  @P0 BRA `(.L_x_10) ;  /* 0x0000000000580947 */ /* 0x000fea0003800000 */
[----:B------:R-:W2:Y:S01]  /*06e0*/  S2UR UR7, SR_CgaCtaId ;  /* 0x00000000000779c3 */ /* 0x000ea20000008800 */
[----:B------:R-:W-:Y:S01]  /*06f0*/  UMOV UR9, 0x400 ;  /* 0x0000040000097882 */ /* 0x000fe20000000000 */
[----:B-1----:R-:W-:Y:S01]  /*0700*/  UMOV UR5, 0x20 ;  /* 0x0000002000057882 */ /* 0x002fe20000000000 */
[----:B------:R-:W-:Y:S01]  /*0710*/  UMOV UR4, 0x80 ;  /* 0x0000008000047882 */ /* 0x000fe20000000000 */
[----:B------:R-:W-:-:S04]  /*0720*/  UIADD3 UR10, UPT, UPT, -UR5, 0x100000, URZ ;  /* 0x00100000050a7890 */ /* 0x000fc8000fffe1ff */
[----:B------:R-:W-:Y:S02]  /*0730*/  USHF.L.U32 UR11, UR10, 0xb, URZ ;  /* 0x0000000b0a0b7899 */ /* 0x000fe400080006ff */
[----:B------:R-:W-:Y:S02]  /*0740*/  USHF.L.U32 UR10, UR10, 0x1, URZ ;  /* 0x000000010a0a7899 */ /* 0x000fe400080006ff */
[----:B------:R-:W-:-:S04]  /*0750*/  UIADD3 UR4, UPT, UPT, -UR4, 0x100000, URZ ;  /* 0x0010000004047890 */ /* 0x000fc8000fffe1ff */
[----:B------:R-:W-:Y:S02]  /*0760*/  USHF.L.U32 UR5, UR4, 0xb, URZ ;  /* 0x0000000b04057899 */ /* 0x000fe400080006ff */
[----:B------:R-:W-:Y:S01]  /*0770*/  USHF.L.U32 UR4, UR4, 0x1, URZ ;  /* 0x0000000104047899 */ /* 0x000fe200080006ff */
[----:B------:R-:W-:Y:S01]  /*0780*/  ELECT P0, URZ, PT ;  /* 0x0000000000ff782f */ /* 0x000fe20003800000 */
[----:B--2---:R-:W-:Y:S01]  /*0790*/  ULEA UR7, UR7, UR9, 0x18 ;  /* 0x0000000907077291 */ /* 0x004fe2000f8ec0ff */
[----:B------:R-:W1:Y:S11]  /*07a0*/  FENCE.VIEW.ASYNC.S ;  /* 0x00000000000073c6 */ /* 0x000e760000000000 */
[----:B-1----:R2:W1:Y:S01]  /*07b0*/  SYNCS.EXCH.64 URZ, [UR7+0x70], UR10 ;  /* 0x0000700a07ff75b2 */ /* 0x0024620008000100 */
[----:B------:R2:W1:Y:S01]  /*07c0*/  SYNCS.EXCH.64 URZ, [UR7+0x90], UR4 ;  /* 0x0000900407ff75b2 */ /* 0x0004620008000100 */
[----:B------:R2:W1:Y:S01]  /*07d0*/  SYNCS.EXCH.64 URZ, [UR7+0x78], UR10 ;  /* 0x0000780a07ff75b2 */ /* 0x0004620008000100 */
[----:B------:R2:W1:Y:S01]  /*07e0*/  SYNCS.EXCH.64 URZ, [UR7+0x98], UR4 ;  /* 0x0000980407ff75b2 */ /* 0x0004620008000100 */
[----:B------:R2:W1:Y:S01]  /*07f0*/  SYNCS.EXCH.64 URZ, [UR7+0x80], UR10 ;  /* 0x0000800a07ff75b2 */ /* 0x0004620008000100 */
[----:B------:R2:W1:Y:S01]  /*0800*/  SYNCS.EXCH.64 URZ, [UR7+0xa0], UR4 ;  /* 0x0000a00407ff75b2 */ /* 0x0004620008000100 */
[----:B------:R2:W1:Y:S01]  /*0810*/  SYNCS.EXCH.64 URZ, [UR7+0x88], UR10 ;  /* 0x0000880a07ff75b2 */ /* 0x0004620008000100 */
[----:B------:R2:W1:Y:S02]  /*0820*/  SYNCS.EXCH.64 URZ, [UR7+0xa8], UR4 ;  /* 0x0000a80407ff75b2 */ /* 0x0004640008000100 */
[----:B--2---:R-:W-:Y:S01]  /*0830*/  NOP ;  /* 0x0000000000007918 */ /* 0x004fe20000000000 */
.L_x_10:
[----:B------:R-:W2:Y:S01]  /*0840*/  SHFL.IDX PT, R2, R173, RZ, 0x1f ;  /* 0x00001fffad027589 */ /* 0x000ea200000e0000 */
[----:B------:R-:W-:Y:S01]  /*0850*/  NOP ;  /* 0x0000000000007918 */ /* 0x000fe20000000000 */
[----:B--2---:R-:W-:-:S13]  /*0860*/  ISETP.NE.AND P0, PT, R2, 0x3, PT ;  /* 0x000000030200780c */ /* 0x004fda0003f05270 */
[----:B------:R-:W-:Y:S05]  /*0870*/  @P0 BRA `(.L_x_11) ;  /* 0x0000000000300947 */ /* 0x000fea0003800000 */
[----:B-1----:R-:W1:Y:S01]  /*0880*/  S2UR UR5, SR_CgaCtaId ;  /* 0x00000000000579c3 */ /* 0x002e620000008800 */
        /* <DEDUP_REMOVED lines=8> */
[----:B-1----:R2:W1:Y:S01]  /*0910*/  SYNCS.EXCH.64 URZ, [UR5+0xb0], UR10 ;  /* 0x0000b00a05ff75b2 */ /* 0x0024620008000100 */
[----:B------:R2:W1:Y:S02]  /*0920*/  SYNCS.EXCH.64 URZ, [UR5+0xb8], UR10 ;  /* 0x0000b80a05ff75b2 */ /* 0x0004640008000100 */
[----:B--2---:R-:W-:Y:S01]  /*0930*/  NOP ;  /* 0x0000000000007918 */ /* 0x004fe20000000000 */
.L_x_11:
[----:B------:R-:W2:Y:S01]  /*0940*/  SHFL.IDX PT, R2, R173, RZ, 0x1f ;  /* 0x00001fffad027589 */ /* 0x000ea200000e0000 */
[----:B------:R-:W-:Y:S01]  /*0950*/  NOP ;  /* 0x0000000000007918 */ /* 0x000fe20000000000 */
[----:B--2---:R-:W-:-:S13]  /*0960*/  ISETP.NE.AND P0, PT, R2, 0x4, PT ;  /* 0x000000040200780c */ /* 0x004fda0003f05270 */
[----:B------:R-:W-:Y:S05]  /*0970*/  @P0 BRA `(.L_x_12) ;  /* 0x00000000004c0947 */ /* 0x000fea0003800000 */
[----:B-1----:R-:W1:Y:S01]  /*0980*/  S2UR UR5, SR_CgaCtaId ;  /* 0x00000000000579c3 */ /* 0x002e620000008800 */
[----:B------:R-:W-:Y:S01]  /*0990*/  UMOV UR9, 0x100 ;  /* 0x0000010000097882 */ /* 0x000fe20000000000 */
[----:B------:R-:W-:Y:S01]  /*09a0*/  UMOV UR7, 0x400 ;  /* 0x0000040000077882 */ /* 0x000fe20000000000 */
[----:B------:R-:W-:Y:S01]  /*09b0*/  USEL UR9, UR9, 0xe0, UP2 ;  /* 0x000000e009097887 */ /* 0x000fe20009000000 */
[----:B------:R-:W-:Y:S01]  /*09c0*/  UMOV UR4, 0x1 ;  /* 0x0000000100047882 */ /* 0x000fe20000000000 */
[----:B------:R-:W-:Y:S01]  /*09d0*/  ELECT P0, URZ, PT ;  /* 0x0000000000ff782f */ /* 0x000fe20003800000 */
[----:B------:R-:W-:-:S04]  /*09e0*/  UIADD3 UR10, UPT, UPT, -UR4, 0x100000, URZ ;  /* 0x00100000040a7890 */ /* 0x000fc8000fffe1ff */
[----:B------:R-:W-:Y:S02]  /*09f0*/  USHF.L.U32 UR11, UR10, 0xb, URZ ;  /* 0x0000000b0a0b7899 */ /* 0x000fe400080006ff */
[----:B------:R-:W-:Y:S02]  /*0a00*/  USHF.L.U32 UR10, UR10, 0x1, URZ ;  /* 0x000000010a0a7899 */ /* 0x000fe400080006ff */
[----:B------:R-:W-:-:S04]  /*0a10*/  UIADD3 UR12, UPT, UPT, -UR9, 0x100000, URZ ;  /* 0x00100000090c7890 */ /* 0x000fc8000fffe1ff */
[----:B------:R-:W-:Y:S02]  /*0a20*/  USHF.L.U32 UR13, UR12, 0xb, URZ ;  /* 0x0000000b0c0d7899 */ /* 0x000fe400080006ff */
[----:B------:R-:W-:Y:S02]  /*0a30*/  USHF.L.U32 UR12, UR12, 0x1, URZ ;  /* 0x000000010c0c7899 */ /* 0x000fe400080006ff */
[----:B-1----:R-:W-:Y:S01]  /*0a40*/  ULEA UR5, UR5, UR7, 0x18 ;  /* 0x0000000705057291 */ /* 0x002fe2000f8ec0ff */
[----:B------:R-:W1:Y:S11]  /*0a50*/  FENCE.VIEW.ASYNC.S ;  /* 0x00000000000073c6 */ /* 0x000e760000000000 */
[----:B-1----:R2:W1:Y:S01]  /*0a60*/  SYNCS.EXCH.64 URZ, [UR5+0xc0], UR10 ;  /* 0x0000c00a05ff75b2 */ /* 0x0024620008000100 */
[----:B------:R2:W1:Y:S01]  /*0a70*/  SYNCS.EXCH.64 URZ, [UR5+0xd0], UR12 ;  /* 0x0000d00c05ff75b2 */ /* 0x0004620008000100 */
[----:B------:R2:W1:Y:S01]  /*0a80*/  SYNCS.EXCH.64 URZ, [UR5+0xc8], UR10 ;  /* 0x0000c80a05ff75b2 */ /* 0x0004620008000100 */
[----:B------:R2:W1:Y:S02]  /*0a90*/  SYNCS.EXCH.64 URZ, [UR5+0xd8], UR12 ;  /* 0x0000d80c05ff75b2 */ /* 0x0004640008000100 */
[----:B--2---:R-:W-:Y:S01]  /*0aa0*/  NOP ;  /* 0x0000000000007918 */ /* 0x004fe20000000000 */
.L_x_12:
        /* <DEDUP_REMOVED lines=20> */
[----:B------:R2:W1:Y:S02]  /*0bf0*/  SYNCS.EXCH.64 URZ, [UR7+0xf8], UR4 ;  /* 0x0000f80407ff75b2 */ /* 0x0004640008000100 */
[----:B--2---:R-:W-:Y:S01]  /*0c00*/  NOP ;  /* 0x0000000000007918 */ /* 0x004fe20000000000 */
.L_x_13:
        /* <DEDUP_REMOVED lines=18> */
.L_x_14:
[----:B-1----:R-:W1:Y:S01]  /*0d30*/  S2UR UR5, SR_CTAID.X ;  /* 0x00000000000579c3 */ /* 0x002e620000002500 */
[----:B------:R-:W-:-:S05]  /*0d40*/  CS2R.32 R170, SR_CgaSize ;  /* 0x0000000000aa7805 */ /* 0x000fca0000008a00 */
[----:B------:R-:W-:-:S05]  /*0d50*/  IMAD R170, R170, -0xa0, RZ ;  /* 0xffffff60aaaa7824 */ /* 0x000fca00078e02ff */
[----:B------:R-:W-:-:S14]  /*0d60*/  R2UR UR9, R170 ;  /* 0x00000000aa0972ca */ /* 0x000fdc00000e0000 */
[----:B------:R-:W2:Y:S01]  /*0d70*/  LDCU UR9, c[0x0][UR9+0x2b0] ;  /* 0x00005600090977ac */ /* 0x000ea20008000800 */
[----:B------:R-:W-:Y:S01]  /*0d80*/  NOP ;  /* 0x0000000000007918 */ /* 0x000fe20000000000 */
[----:B------:R-:W-:-:S05]  /*0d90*/  CS2R.32 R170, SR_CgaSize ;  /* 0x0000000000aa7805 */ /* 0x000fca0000008a00 */
[----:B------:R-:W-:-:S05]  /*0da0*/  IMAD R170, R170, -0xa0, RZ ;  /* 0xffffff60aaaa7824 */ /* 0x000fca00078e02ff */
[----:B------:R-:W-:-:S14]  /*0db0*/  R2UR UR7, R170 ;  /* 0x00000000aa0772ca */ /* 0x000fdc00000e0000 */
[----:B------:R-:W3:Y:S01]  /*0dc0*/  LDCU UR7, c[0x0][UR7+0x2b4] ;  /* 0x00005680070777ac */ /* 0x000ee20008000800 */
[----:B------:R-:W4:Y:S08]  /*0dd0*/  S2UR UR4, SR_CTAID.Y ;  /* 0x00000000000479c3 */ /* 0x000f300000002600 */
[----:B------:R-:W3:Y:S01]  /*0de0*/  LDC R9, c[0x0][0xb24] ;  /* 0x0002c900ff097b82 */ /* 0x000ee20000000800 */
[----:B-1----:R-:W-:-:S02]  /*0df0*/  I2FP.F32.U32 R5, UR5 ;  /* 0x0000000500057c45 */ /* 0x002fc40008201000 */
[----:B------:R-:W-:-:S05]  /*0e00*/  CS2R.32 R3, SR_CgaSize ;  /* 0x0000000000037805 */ /* 0x000fca0000008a00 */
[----:B------:R-:W-:-:S06]  /*0e10*/  IMAD R3, R3, -0xa0, RZ ;  /* 0xffffff6003037824 */ /* 0x000fcc00078e02ff */
[----:B------:R-:W1:Y:S01]  /*0e20*/  LDC R3, c[0x0][R3+0x2a0] ;  /* 0x0000a80003037b82 */ /* 0x000e620000000800 */
[----:B------:R-:W-:Y:S01]  /*0e30*/  MOV R21, UR5 ;  /* 0x0000000500157c02 */ /* 0x000fe20008000f00 */
[----:B--2---:R-:W-:Y:S01]  /*0e40*/  FMUL R5, R5, UR9 ;  /* 0x0000000905057c20 */ /* 0x004fe20008400000 */
[----:B----4-:R-:W-:Y:S02]  /*0e50*/  I2FP.F32.U32 R4, UR4 ;  /* 0x0000000400047c45 */ /* 0x010fe40008201000 */
[----:B------:R-:W-:-:S05]  /*0e60*/  CS2R.32 R2, SR_CgaSize ;  /* 0x0000000000027805 */ /* 0x000fca0000008a00 */
[----:B------:R-:W-:-:S06]  /*0e70*/  IMAD R2, R2, -0xa0, RZ ;  /* 0xffffff6002027824 */ /* 0x000fcc00078e02ff */
[----:B------:R-:W2:Y:S01]  /*0e80*/  LDC R2, c[0x0][R2+0x2a4] ;  /* 0x0000a90002027b82 */ /* 0x000ea20000000800 */
[----:B------:R-:W4:Y:S01]  /*0e90*/  F2I.U32.TRUNC.NTZ R170, R5 ;  /* 0x0000000500aa7305 */ /* 0x000f22000020f000 */
[----:B------:R-:W-:Y:S01]  /*0ea0*/  MOV R20, UR4 ;  /* 0x0000000400147c02 */ /* 0x000fe20008000f00 */
[----:B---3--:R-:W-:-:S05]  /*0eb0*/  FMUL R4, R4, UR7 ;  /* 0x0000000704047c20 */ /* 0x008fca0008400000 */
[----:B------:R-:W-:Y:S01]  /*0ec0*/  BAR.SYNC.DEFER_BLOCKING 0x0 ;  /* 0x0000000000007b1d */ /* 0x000fe20000010000 */
[----:B------:R-:W-:-:S05]  /*0ed0*/  ISETP.GE.AND P0, PT, R9, 0x1, PT ;  /* 0x000000010900780c */ /* 0x000fca0003f06270 */
[----:B------:R-:W3:Y:S02]  /*0ee0*/  F2I.U32.TRUNC.NTZ R147, R4 ;  /* 0x0000000400937305 */ /* 0x000ee4000020f000 */
[----:B------:R-:W2:Y:S01]  /*0ef0*/  S2UR UR36, SR_CTAID.Z ;  /* 0x00000000002479c3 */ /* 0x000ea20000002700 */
[----:B----4-:R-:W-:-:S05]  /*0f00*/  IADD3 R170, PT, PT, -R170, RZ, RZ ;  /* 0x000000ffaaaa7210 */ /* 0x010fca0007ffe1ff */
[----:B-1----:R-:W-:Y:S01]  /*0f10*/  IMAD R170, R3, R170, UR5 ;  /* 0x0000000503aa7e24 */ /* 0x002fe2000f8e02aa */
[----:B---3--:R-:W-:-:S05]  /*0f20*/  IADD3 R147, PT, PT, -R147, RZ, RZ ;  /* 0x000000ff93937210 */ /* 0x008fca0007ffe1ff */
[----:B--2---:R-:W-:Y:S01]  /*0f30*/  IMAD R147, R2, R147, UR4 ;  /* 0x0000000402937e24 */ /* 0x004fe2000f8e0293 */
[----:B------:R-:W-:Y:S06]  /*0f40*/  @!P0 BRA `(.L_x_15) ;  /* 0x0000000000b88947 */ /* 0x000fec0003800000 */
[----:B------:R-:W1:Y:S01]  /*0f50*/  LDC.64 R4, c[0x0][0xb18] ;  /* 0x0002c600ff047b82 */ /* 0x000e620000000a00 */
[----:B------:R-:W-:-:S07]  /*0f60*/  ISETP.NE.AND P0, PT, R9, 0x1, PT ;  /* 0x000000010900780c */ /* 0x000fce0003f05270 */
[----:B------:R-:W2:Y:S08]  /*0f70*/  LDC R10, c[0x0][0xb0c] ;  /* 0x0002c300ff0a7b82 */ /* 0x000eb00000000800 */
[----:B------:R-:W3:Y:S08]  /*0f80*/  LDC R11, c[0x0][0x370] ;  /* 0x0000dc00ff0b7b82 */ /* 0x000ef00000000800 */
[----:B------:R-:W4:Y:S01]  /*0f90*/  LDC R12, c[0x0][0x374] ;  /* 0x0000dd00ff0c7b82 */ /* 0x000f220000000800 */
[----:B-1----:R-:W-:-:S07]  /*0fa0*/  ISETP.NE.AND P1, PT, R4, 0x1, PT ;  /* 0x000000010400780c */ /* 0x002fce0003f25270 */
[----:B------:R-:W3:Y:S01]  /*0fb0*/  LDC.64 R6, c[0x0][0xb10] ;  /* 0x0002c400ff067b82 */ /* 0x000ee20000000a00 */
[----:B--2---:R-:W-:-:S07]  /*0fc0*/  ISETP.NE.AND P2, PT, R10, 0x1, PT ;  /* 0x000000010a00780c */ /* 0x004fce0003f45270 */
[----:B------:R-:W1:Y:S08]  /*0fd0*/  LDC R8, c[0x0][0xb20] ;  /* 0x0002c800ff087b82 */ /* 0x000e700000000800 */
[----:B------:R-:W2:Y:S01]  /*0fe0*/  LDC.64 R2, c[0x0][0xb28] ;  /* 0x0002ca00ff027b82 */ /* 0x000ea20000000a00 */
[----:B----4-:R-:W-:-:S04]  /*0ff0*/  IMAD.HI.U32 R13, R12, R5, RZ ;  /* 0x000000050c0d7227 */ /* 0x010fc800078e00ff */
[----:B------:R-:W-:-:S04]  /*1000*/  IMAD.HI.U32 R5, R20, R5, RZ ;  /* 0x0000000514057227 */ /* 0x000fc800078e00ff */
[----:B---3--:R-:W-:-:S04]  /*1010*/  IMAD.HI.U32 R14, R11, R6, RZ ;  /* 0x000000060b0e7227 */ /* 0x008fc800078e00ff */
[C---:B------:R-:W-:Y:S01]  /*1020*/  IMAD.HI.U32 R16, R21.reuse, R6, RZ ;  /* 0x0000000615107227 */ /* 0x040fe200078e00ff */
[-C--:B------:R-:W-:Y:S02]  /*1030*/  @P2 SHF.R.U32.HI R11, RZ, R7.reuse, R14 ;  /* 0x00000007ff0b2219 */ /* 0x080fe4000001160e */
[-C--:B-1----:R-:W-:Y:S02]  /*1040*/  @P1 SHF.R.U32.HI R12, RZ, R8.reuse, R13 ;  /* 0x00000008ff0c1219 */ /* 0x082fe4000001160d */
[----:B------:R-:W-:Y:S02]  /*1050*/  SHF.R.U32.HI R5, RZ, R8, R5 ;  /* 0x00000008ff057219 */ /* 0x000fe40000011605 */
[----:B------:R-:W-:Y:S02]  /*1060*/  SHF.R.U32.HI R16, RZ, R7, R16 ;  /* 0x00000007ff107219 */ /* 0x000fe40000011610 */
[----:B------:R-:W-:Y:S01]  /*1070*/  SEL R5, R20, R5, !P1 ;  /* 0x0000000514057207 */ /* 0x000fe20004800000 */
[----:B--2---:R-:W-:Y:S01]  /*1080*/  IMAD.HI.U32 R14, R12, R2, RZ ;  /* 0x000000020c0e7227 */ /* 0x004fe200078e00ff */
[----:B------:R-:W-:-:S02]  /*1090*/  SEL R7, R21, R16, !P2 ;  /* 0x0000001015077207 */ /* 0x000fc40005000000 */
[----:B------:R-:W-:Y:S01]  /*10a0*/  IADD3 R13, PT, PT, -R5, RZ, RZ ;  /* 0x000000ff050d7210 */ /* 0x000fe20007ffe1ff */
[----:B------:R-:W-:Y:S01]  /*10b0*/  IMAD.HI.U32 R6, R11, R2, RZ ;  /* 0x000000020b067227 */ /* 0x000fe200078e00ff */
[----:B------:R-:W-:-:S03]  /*10c0*/  @P0 SHF.R.U32.HI R12, RZ, R3, R14 ;  /* 0x00000003ff0c0219 */ /* 0x000fc6000001160e */
[----:B------:R-:W-:Y:S01]  /*10d0*/  IMAD R13, R4, R13, R20 ;  /* 0x0000000d040d7224 */ /* 0x000fe200078e0214 */
[----:B------:R-:W-:Y:S01]  /*10e0*/  @P0 SHF.R.U32.HI R11, RZ, R3, R6 ;  /* 0x00000003ff0b0219 */ /* 0x000fe20000011606 */
[----:B------:R-:W-:-:S04]  /*10f0*/  IMAD R12, R12, R9, RZ ;  /* 0x000000090c0c7224 */ /* 0x000fc800078e02ff */
[----:B------:R-:W-:Y:S01]  /*1100*/  IMAD R6, R11, R9, RZ ;  /* 0x000000090b067224 */ /* 0x000fe200078e02ff */
[----:B------:R-:W-:-:S04]  /*1110*/  ISETP.GE.AND P1, PT, R5, R12, PT ;  /* 0x0000000c0500720c */ /* 0x000fc80003f26270 */
[----:B------:R-:W-:Y:S01]  /*1120*/  ISETP.GE.OR P1, PT, R7, R6, P1 ;  /* 0x000000060700720c */ /* 0x000fe20000f26670 */
[----:B------:R-:W-:-:S05]  /*1130*/  IMAD.HI.U32 R6, R5, R2, RZ ;  /* 0x0000000205067227 */ /* 0x000fca00078e00ff */
[----:B------:R-:W-:-:S04]  /*1140*/  SHF.R.U32.HI R6, RZ, R3, R6 ;  /* 0x00000003ff067219 */ /* 0x000fc80000011606 */
[----:B------:R-:W-:-:S03]  /*1150*/  SEL R6, R5, R6, !P0 ;  /* 0x0000000605067207 */ /* 0x000fc60004000000 */
[----:B------:R-:W-:Y:S01]  /*1160*/  @!P1 IMAD.HI.U32 R8, R7, R2, RZ ;  /* 0x0000000207089227 */ /* 0x000fe200078e00ff */
[----:B------:R-:W-:-:S04]  /*1170*/  IADD3 R2, PT, PT, -R6, RZ, RZ ;  /* 0x000000ff06027210 */ /* 0x000fc80007ffe1ff */
[----:B------:R-:W-:Y:S01]  /*1180*/  @!P1 SHF.R.U32.HI R8, RZ, R3, R8 ;  /* 0x00000003ff089219 */ /* 0x000fe20000011608 */
[----:B------:R-:W-:-:S03]  /*1190*/  IMAD R2, R9, R2, R5 ;  /* 0x0000000209027224 */ /* 0x000fc600078e0205 */
[----:B------:R-:W-:-:S05]  /*11a0*/  @!P1 SEL R3, R7, R8, !P0 ;  /* 0x0000000807039207 */ /* 0x000fca0004000000 */
[--C-:B------:R-:W-:Y:S02]  /*11b0*/  @!P1 IMAD.IADD R6, R6, 0x1, -R3.reuse ;  /* 0x0000000106069824 */ /* 0x100fe400078e0a03 */
[----:B------:R-:W-:Y:S01]  /*11c0*/  @!P1 IMAD R3, R2, R11, R3 ;  /* 0x0000000b02039224 */ /* 0x000fe200078e0203 */
[----:B------:R-:W-:Y:S01]  /*11d0*/  IADD3 R2, PT, PT, -R7, RZ, RZ ;  /* 0x000000ff07027210 */ /* 0x000fe20007ffe1ff */
[----:B------:R-:W-:Y:S02]  /*11e0*/  @!P1 IMAD R5, R6, R9, R7 ;  /* 0x0000000906059224 */ /* 0x000fe400078e0207 */
[----:B------:R-:W-:Y:S02]  /*11f0*/  @!P1 IMAD.MOV.U32 R7, RZ, RZ, R3 ;  /* 0x000000ffff079224 */ /* 0x000fe400078e0003 */
[----:B------:R-:W-:Y:S02]  /*1200*/  IMAD R2, R10, R2, R21 ;  /* 0x000000020a027224 */ /* 0x000fe400078e0215 */
[----:B------:R-:W-:-:S02]  /*1210*/  IMAD R20, R5, R4, R13 ;  /* 0x0000000405147224 */ /* 0x000fc400078e020d */
[----:B------:R-:W-:Y:S02]  /*1220*/  IMAD R21, R7, R10, R2 ;  /* 0x0000000a07157224 */ /* 0x000fe400078e0202 */
.L_x_15:
[----:B------:R-:W1:Y:S01]  /*1230*/  LDCU UR4, c[0x0][0xb30] ;  /* 0x00016600ff0477ac */ /* 0x000e620008000800 */
[----:B------:R-:W2:Y:S08]  /*1240*/  S2UR UR37, SR_CgaCtaId ;  /* 0x00000000002579c3 */ /* 0x000eb00000008800 */
[----:B------:R-:W3:Y:S01]  /*1250*/  LDC R72, c[0x0][0xb24] ;  /* 0x0002c900ff487b82 */ /* 0x000ee20000000800 */
[----:B-1----:R-:W-:-:S09]  /*1260*/  UISETP.NE.AND UP1, UPT, UR4, 0x1, UPT ;  /* 0x000000010400788c */ /* 0x002fd2000bf25270 */
[----:B--2---:R-:W-:Y:S05]  /*1270*/  BRA.U UP1, `(.L_x_16) ;  /* 0x0000000101407547 */ /* 0x004fea000b800000 */
[----:B------:R-:W1:Y:S08]  /*1280*/  LDC.64 R4, c[0x0][0xb10] ;  /* 0x0002c400ff047b82 */ /* 0x000e700000000a00 */
[----:B------:R-:W2:Y:S08]  /*1290*/  LDC.64 R2, c[0x0][0xb18] ;  /* 0x0002c600ff027b82 */ /* 0x000eb00000000a00 */
[----:B------:R-:W4:Y:S08]  /*12a0*/  LDC R6, c[0x0][0xb20] ;  /* 0x0002c800ff067b82 */ /* 0x000f300000000800 */
[----:B------:R-:W3:Y:S01]  /*12b0*/  LDC R8, c[0x0][0xb0c] ;  /* 0x0002c300ff087b82 */ /* 0x000ee20000000800 */
[----:B-1----:R-:W-:-:S05]  /*12c0*/  IMAD.HI.U32 R4, R21, R4, RZ ;  /* 0x0000000415047227 */ /* 0x002fca00078e00ff */
[----:B------:R-:W-:Y:S01]  /*12d0*/  SHF.R.U32.HI R4, RZ, R5, R4 ;  /* 0x00000005ff047219 */ /* 0x000fe20000011604 */
[----:B--2---:R-:W-:Y:S01]  /*12e0*/  IMAD.HI.U32 R3, R20, R3, RZ ;  /* 0x0000000314037227 */ /* 0x004fe200078e00ff */
[----:B------:R-:W-:-:S04]  /*12f0*/  ISETP.NE.AND P0, PT, R2, 0x1, PT ;  /* 0x000000010200780c */ /* 0x000fc80003f05270 */
[----:B----4-:R-:W-:-:S04]  /*1300*/  SHF.R.U32.HI R3, RZ, R6, R3 ;  /* 0x00000006ff037219 */ /* 0x010fc80000011603 */
[----:B------:R-:W-:Y:S02]  /*1310*/  SEL R3, R20, R3, !P0 ;  /* 0x0000000314037207 */ /* 0x000fe40004000000 */
[----:B---3--:R-:W-:-:S04]  /*1320*/  ISETP.NE.AND P1, PT, R8, 0x1, PT ;  /* 0x000000010800780c */ /* 0x008fc80003f25270 */
[----:B------:R-:W-:-:S05]  /*1330*/  SEL R4, R21, R4, !P1 ;  /* 0x0000000415047207 */ /* 0x000fca0004800000 */
[----:B------:R-:W-:Y:S02]  /*1340*/  IMAD.IADD R5, R3, 0x1, -R4 ;  /* 0x0000000103057824 */ /* 0x000fe400078e0a04 */
[----:B------:R-:W-:Y:S02]  /*1350*/  IMAD.IADD R3, R4, 0x1, -R3 ;  /* 0x0000000104037824 */ /* 0x000fe400078e0a03 */
[----:B------:R-:W-:Y:S02]  /*1360*/  IMAD R21, R5, R8, R21 ;  /* 0x0000000805157224 */ /* 0x000fe400078e0215 */
[----:B------:R-:W-:-:S07]  /*1370*/  IMAD R20, R3, R2, R20 ;  /* 0x0000000203147224 */ /* 0x000fce00078e0214 */
.L_x_16:
[----:B------:R-:W-:Y:S01]  /*1380*/  BAR.SYNC.DEFER_BLOCKING 0x0 ;  /* 0x0000000000007b1d */ /* 0x000fe20000010000 */
[----:B------:R-:W-:Y:S01]  /*1390*/  UISETP.NE.AND UP1, UPT, UR8, 0x2, UPT ;  /* 0x000000020800788c */ /* 0x000fe2000bf25270 */
[----:B------:R-:W-:Y:S02]  /*13a0*/  ISETP.NE.OR P5, PT, R0, 0x2, !P5 ;  /* 0x000000020000780c */ /* 0x000fe40006fa5670 */
[----:B------:R-:W-:-:S06]  /*13b0*/  LOP3.LUT R2, R185, 0x1f, RZ, 0xc0, !PT ;  /* 0x0000001fb9027812 */ /* 0x000fcc00078ec0ff */
[----:B------:R-:W-:Y:S05]  /*13c0*/  BRA.U UP1, `(.L_x_17) ;  /* 0x0000001101f87547 */ /* 0x000fea000b800000 */
[----:B------:R-:W1:Y:S01]  /*13d0*/  LDCU UR13, c[0x0][0x38c] ;  /* 0x00007180ff0d77ac */ /* 0x000e620008000800 */
[----:B------:R-:W2:Y:S01]  /*13e0*/  LDC R9, c[0x0][0x370] ;  /* 0x0000dc00ff097b82 */ /* 0x000ea20000000800 */
[----:B------:R-:W-:Y:S01]  /*13f0*/  PLOP3.LUT P1, PT, PT, PT, UP2, 0x80, 0x8 ;  /* 0x000000000008781c */ /* 0x000fe20003f2f028 */
[----:B------:R-:W-:Y:S01]  /*1400*/  IMAD.MOV.U32 R15, RZ, RZ, 0x1 ;  /* 0x00000001ff0f7424 */ /* 0x000fe200078e00ff */
[----:B------:R-:W-:Y:S01]  /*1410*/  ISETP.EQ.OR P4, PT, R2, RZ, P5 ;  /* 0x000000ff0200720c */ /* 0x000fe20002f82670 */
[----:B------:R-:W-:Y:S01]  /*1420*/  IMAD.MOV.U32 R14, RZ, RZ, RZ ;  /* 0x000000ffff0e7224 */ /* 0x000fe200078e00ff */
[----:B------:R-:W-:Y:S02]  /*1430*/  PLOP3.LUT P1, PT, P1, PT, PT, 0x8, 0x80 ;  /* 0x000000000080781c */ /* 0x000fe40000f2e170 */
[----:B------:R-:W-:Y:S01]  /*1440*/  CS2R R12, SRZ ;  /* 0x00000000000c7805 */ /* 0x000fe2000001ff00 */
[----:B------:R-:W-:Y:S01]  /*1450*/  IMAD.MOV.U32 R10, RZ, RZ, 0x1 ;  /* 0x00000001ff0a7424 */ /* 0x000fe200078e00ff */
[----:B------:R-:W4:Y:S01]  /*1460*/  LDC R0, c[0x0][0x374] ;  /* 0x0000dd00ff007b82 */ /* 0x000f220000000800 */
[----:B------:R-:W2:Y:S01]  /*1470*/  LDCU.64 UR22, c[0x0][0x348] ;  /* 0x00006900ff1677ac */ /* 0x000ea20008000a00 */
[----:B------:R-:W-:Y:S01]  /*1480*/  UMOV UR6, URZ ;  /* 0x000000ff00067c82 */ /* 0x000fe20008000000 */
[----:B-1----:R-:W-:-:S04]  /*1490*/  UIADD3 UR5, UPT, UPT, UR13, 0x3f, URZ ;  /* 0x0000003f0d057890 */ /* 0x002fc8000fffe0ff */
[----:B------:R-:W-:-:S04]  /*14a0*/  USHF.R.S32.HI UR4, URZ, 0x1f, UR5 ;  /* 0x0000001fff047899 */ /* 0x000fc80008011405 */
[----:B------:R-:W-:-:S04]  /*14b0*/  ULEA.HI UR4, UR4, UR5, URZ, 0x6 ;  /* 0x0000000504047291 */ /* 0x000fc8000f8f30ff */
[----:B------:R-:W-:Y:S02]  /*14c0*/  USHF.R.S32.HI UR15, URZ, 0x6, UR4 ;  /* 0x00000006ff0f7899 */ /* 0x000fe40008011404 */
[----:B------:R-:W-:Y:S02]  /*14d0*/  UIADD3 UR4, UPT, UPT, UR13, -0x1, URZ ;  /* 0xffffffff0d047890 */ /* 0x000fe4000fffe0ff */
[----:B------:R-:W-:Y:S02]  /*14e0*/  UISETP.LT.U32.AND UP0, UPT, UR15, 0x7, UPT ;  /* 0x000000070f00788c */ /* 0x000fe4000bf01070 */
[----:B------:R-:W-:Y:S02]  /*14f0*/  UISETP.GE.U32.AND UP1, UPT, UR4, -0x7f, UPT ;  /* 0xffffff810400788c */ /* 0x000fe4000bf26070 */
[----:B------:R-:W-:Y:S02]  /*1500*/  USEL UR14, UR15, 0x7, UP0 ;  /* 0x000000070f0e7887 */ /* 0x000fe40008000000 */
[----:B------:R-:W-:-:S02]  /*1510*/  UIADD3 UR13, UPT, UPT, UR13, 0x7e, URZ ;  /* 0x0000007e0d0d7890 */ /* 0x000fc4000fffe0ff */
[----:B------:R-:W-:Y:S02]  /*1520*/  UIADD3 UR5, UPT, UPT, UR14, -0x1, URZ ;  /* 0xffffffff0e057890 */ /* 0x000fe4000fffe0ff */
[----:B------:R-:W-:-:S03]  /*1530*/  UIADD3 UR7, UPT, UPT, UR15, -UR14, URZ ;  /* 0x8000000e0f077290 */ /* 0x000fc6000fffe0ff */
[----:B------:R-:W-:-:S04]  /*1540*/  @UP1 UIADD3 UR5, UPT, UPT, UR14, URZ, URZ ;  /* 0x000000ff0e051290 */ /* 0x000fc8000fffe0ff */
[----:B--2---:R-:W-:-:S12]  /*1550*/  UIADD3 UR5, UPT, UPT, UR5, 0x1, URZ ;  /* 0x0000000105057890 */ /* 0x004fd8000fffe0ff */
.L_x_35:
[----:B------:R-:W-:Y:S01]  /*1560*/  UISETP.NE.AND UP0, UPT, UR37, URZ, UPT ;  /* 0x000000ff2500728c */ /* 0x000fe2000bf05270 */
[----:B------:R-:W1:Y:S08]  /*1570*/  S2UR UR37, SR_CgaCtaId ;  /* 0x00000000002579c3 */ /* 0x000e700000008800 */
[----:B------:R-:W-:Y:S05]  /*1580*/  BRA.U UP0, `(.L_x_18) ;  /* 0x0000000100347547 */ /* 0x000fea000b800000 */
[----:B------:R-:W2:Y:S01]  /*1590*/  S2R R2, SR_CgaCtaId ;  /* 0x0000000000027919 */ /* 0x000ea20000008800 */
[----:B------:R-:W-:-:S04]  /*15a0*/  MOV R3, 0x400 ;  /* 0x0000040000037802 */ /* 0x000fc80000000f00 */
[----:B--2---:R-:W-:Y:S02]  /*15b0*/  LEA R3, R2, R3, 0x18 ;  /* 0x0000000302037211 */ /* 0x004fe400078ec0ff */
[----:B------:R-:W-:-:S03]  /*15c0*/  SHF.L.U32 R2, R10, 0x1f, RZ ;  /* 0x0000001f0a027819 */ /* 0x000fc600000006ff */
[----:B------:R-:W-:-:S04]  /*15d0*/  IMAD R3, R12, 0x8, R3 ;  /* 0x000000080c037824 */ /* 0x000fc800078e0203 */
[----:B------:R-:W2:Y:S02]  /*15e0*/  SYNCS.PHASECHK.TRANS64.TRYWAIT P0, [R3+URZ+0x110], R2 ;  /* 0x00011002030075a7 */ /* 0x000ea400080011ff */
[----:B--2---:R-:W-:Y:S05]  /*15f0*/  @!P0 BRA `(.L_x_19) ;  /* 0x0000009800f08947 */ /* 0x004fea0003800000 */
.L_x_129:
[----:B------:R-:W-:Y:S01]  /*1600*/  VIADD R12, R12, 0x1 ;  /* 0x000000010c0c7836 */ /* 0x000fe20000000000 */
[----:B------:R2:W-:Y:S04]  /*1610*/  SYNCS.ARRIVE.TRANS64.A1T0 RZ, [R3+URZ+0x100], RZ ;  /* 0x000100ff03ff79a7 */ /* 0x0005e800081000ff */
[----:B------:R-:W-:-:S04]  /*1620*/  ISETP.NE.AND P0, PT, R12, 0x2, PT ;  /* 0x000000020c00780c */ /* 0x000fc80003f05270 */
[----:B------:R-:W-:Y:S02]  /*1630*/  SEL R12, R12, RZ, P0 ;  /* 0x000000ff0c0c7207 */ /* 0x000fe40000000000 */
[----:B--2---:R-:W-:-:S04]  /*1640*/  SEL R3, RZ, 0x1, P0 ;  /* 0x00000001ff037807 */ /* 0x004fc80000000000 */
[----:B------:R-:W-:-:S07]  /*1650*/  LOP3.LUT R10, R10, R3, RZ, 0x3c, !PT ;  /* 0x000000030a0a7212 */ /* 0x000fce00078e3cff */
.L_x_18:
[----:B------:R-:W-:Y:S01]  /*1660*/  UMOV UR4, 0x400 ;  /* 0x0000040000047882 */ /* 0x000fe20000000000 */
[----:B------:R-:W-:Y:S01]  /*1670*/  SHF.L.U32 R2, R15, 0x1f, RZ ;  /* 0x0000001f0f027819 */ /* 0x000fe200000006ff */
[----:B-1----:R-:W-:Y:S01]  /*1680*/  ULEA UR4, UR37, UR4, 0x18 ;  /* 0x0000000425047291 */ /* 0x002fe2000f8ec0ff */
[----:B------:R-:W-:Y:S01]  /*1690*/  R2UR UR35, R21 ;  /* 0x00000000152372ca */ /* 0x000fe200000e0000 */
[----:B------:R-:W-:Y:S01]  /*16a0*/  UISETP.GE.U32.AND UP0, UPT, UR13, 0x7f, UPT ;  /* 0x0000007f0d00788c */ /* 0x000fe2000bf06070 */
[----:B------:R-:W-:Y:S01]  /*16b0*/  R2UR UR18, R20 ;  /* 0x00000000141272ca */ /* 0x000fe200000e0000 */
[----:B------:R-:W-:Y:S01]  /*16c0*/  ULEA UR8, UR6, UR4, 0x3 ;  /* 0x0000000406087291 */ /* 0x000fe2000f8e18ff */
[----:B------:R-:W-:-:S08]  /*16d0*/  UMOV UR21, URZ ;  /* 0x000000ff00157c82 */ /* 0x000fd00008000000 */
[----:B------:R1:W2:Y:S01]  /*16e0*/  SYNCS.PHASECHK.TRANS64.TRYWAIT P0, [UR8+0x38], R2 ;  /* 0x00003802ff0075a7 */ /* 0x0002a20008001108 */
[----:B------:R-:W-:Y:S02]  /*16f0*/  USHF.L.U32 UR35, UR35, 0x7, URZ ;  /* 0x0000000723237899 */ /* 0x000fe400080006ff */
[----:B------:R-:W-:Y:S01]  /*1700*/  USHF.L.U32 UR18, UR18, 0x8, URZ ;  /* 0x0000000812127899 */ /* 0x000fe200080006ff */
[----:B------:R-:W-:Y:S11]  /*1710*/  BRA.U !UP0, `(.L_x_20) ;  /* 0x0000000108c07547 */ /* 0x000ff6000b800000 */
[----:B------:R-:W-:Y:S01]  /*1720*/  UIADD3 UR10, UPT, UPT, UR18, 0x80, URZ ;  /* 0x00000080120a7890 */ /* 0x000fe2000fffe0ff */
[----:B------:R-:W-:Y:S01]  /*1730*/  UMOV UR24, URZ ;  /* 0x000000ff00187c82 */ /* 0x000fe20008000000 */
[----:B------:R-:W-:-:S10]  /*1740*/  UMOV UR25, UR6 ;  /* 0x0000000600197c82 */ /* 0x000fd40008000000 */
.L_x_25:
[----:B-1----:R-:W-:Y:S01]  /*1750*/  ULEA UR33, UR25, UR4, 0x3 ;  /* 0x0000000419217291 */ /* 0x002fe2000f8e18ff */
[----:B--2---:R-:W-:Y:S01]  /*1760*/  @!P5 MOV R3, 0x6000 ;  /* 0x000060000003d802 */ /* 0x004fe20000000f00 */
[----:B--2---:R-:W-:Y:S10]  /*1770*/  @P0 BRA `(.L_x_21) ;  /* 0x00000000000c0947 */ /* 0x004ff40003800000 */
[----:B------:R-:W-:-:S04]  /*1780*/  SHF.L.U32 R5, R15, 0x1f, RZ ;  /* 0x0000001f0f057819 */ /* 0x000fc800000006ff */
[----:B------:R-:W2:Y:S02]  /*1790*/  SYNCS.PHASECHK.TRANS64.TRYWAIT P0, [UR33+0x38], R5 ;  /* 0x00003805ff0075a7 */ /* 0x000ea40008001121 */
[----:B--2---:R-:W-:Y:S05]  /*17a0*/  @!P0 BRA `(.L_x_22) ;  /* 0x0000009800988947 */ /* 0x004fea0003800000 */
.L_x_21:
[----:B------:R2:W-:Y:S01]  /*17b0*/  @!P5 SYNCS.ARRIVE.TRANS64 RZ, [UR33], R3 ;  /* 0x00000003ffffd9a7 */ /* 0x0005e20008000021 */
[----:B------:R-:W-:Y:S04]  /*17c0*/  BSSY.RECONVERGENT B0, `(.L_x_23) ;  /* 0x0000003000007945 */ /* 0x000fe80003800200 */
[----:B------:R-:W-:Y:S05]  /*17d0*/  @P4 BRA `(.L_x_24) ;  /* 0x0000000000044947 */ /* 0x000fea0003800000 */
[----:B------:R-:W-:Y:S05]  /*17e0*/  BPT.TRAP 0x1 ;  /* 0x000000040000795c */ /* 0x000fea0000300000 */
.L_x_24:
[----:B------:R-:W-:Y:S05]  /*17f0*/  BSYNC.RECONVERGENT B0 ;  /* 0x0000000000007941 */ /* 0x000fea0003800200 */
.L_x_23:
[----:B------:R-:W-:Y:S02]  /*1800*/  UIADD3 UR6, UPT, UPT, UR25, 0x1, URZ ;  /* 0x0000000119067890 */ /* 0x000fe4000fffe0ff */
[----:B------:R-:W-:Y:S02]  /*1810*/  ULEA UR32, UR25, UR4, 0xd ;  /* 0x0000000419207291 */ /* 0x000fe4000f8e68ff */
[----:B------:R-:W-:Y:S02]  /*1820*/  UISETP.NE.AND UP0, UPT, UR6, 0x7, UPT ;  /* 0x000000070600788c */ /* 0x000fe4000bf05270 */
[----:B------:R-:W-:Y:S02]  /*1830*/  UIADD3 UR30, UP1, UPT, UR22, 0x80, URZ ;  /* 0x00000080161e7890 */ /* 0x000fe4000ff3e0ff */
[----:B------:R-:W-:Y:S02]  /*1840*/  USEL UR9, URZ, 0x1, UP0 ;  /* 0x00000001ff097887 */ /* 0x000fe40008000000 */
[----:B------:R-:W-:-:S02]  /*1850*/  USEL UR6, UR6, URZ, UP0 ;  /* 0x000000ff06067287 */ /* 0x000fc40008000000 */
[----:B------:R-:W-:Y:S02]  /*1860*/  UIADD3 UR28, UP0, UPT, UR22, 0x180, URZ ;  /* 0x00000180161c7890 */ /* 0x000fe4000ff1e0ff */
[----:B------:R-:W-:Y:S01]  /*1870*/  ULEA UR8, UR6, UR4, 0x3 ;  /* 0x0000000406087291 */ /* 0x000fe2000f8e18ff */
[----:B------:R-:W-:Y:S01]  /*1880*/  LOP3.LUT R15, R15, UR9, RZ, 0x3c, !PT ;  /* 0x000000090f0f7c12 */ /* 0x000fe2000f8e3cff */
[----:B------:R-:W-:Y:S02]  /*1890*/  USHF.L.U32 UR34, UR24, 0x6, URZ ;  /* 0x0000000618227899 */ /* 0x000fe400080006ff */
[----:B------:R-:W-:Y:S01]  /*18a0*/  UIADD3.X UR31, UPT, UPT, URZ, UR23, URZ, UP1, !UPT ;  /* 0x00000017ff1f7290 */ /* 0x000fe20008ffe4ff */
[----:B-1----:R-:W-:Y:S01]  /*18b0*/  SHF.L.U32 R2, R15, 0x1f, RZ ;  /* 0x0000001f0f027819 */ /* 0x002fe200000006ff */
[----:B------:R-:W-:Y:S02]  /*18c0*/  UIADD3 UR32, UPT, UPT, UR32, 0xc400, URZ ;  /* 0x0000c40020207890 */ /* 0x000fe4000fffe0ff */
[----:B------:R-:W-:Y:S01]  /*18d0*/  UIADD3.X UR29, UPT, UPT, URZ, UR23, URZ, UP0, !UPT ;  /* 0x00000017ff1d7290 */ /* 0x000fe200087fe4ff */
[----:B------:R1:W1:Y:S01]  /*18e0*/  SYNCS.PHASECHK.TRANS64.TRYWAIT P0, [UR8+0x38], R2 ;  /* 0x00003802ff0075a7 */ /* 0x0002620008001108 */
[----:B------:R-:W-:Y:S01]  /*18f0*/  ULEA UR8, UR25, UR4, 0xe ;  /* 0x0000000419087291 */ /* 0x000fe2000f8e70ff */
[----:B------:R-:W-:Y:S01]  /*1900*/  UMOV UR26, 0x0 ;  /* 0x00000000001a7882 */ /* 0x000fe20000000000 */
[----:B------:R-:W-:-:S02]  /*1910*/  UMOV UR27, 0x10000000 ;  /* 0x10000000001b7882 */ /* 0x000fc40000000000 */
[----:B------:R-:W-:Y:S01]  /*1920*/  UIADD3 UR16, UPT, UPT, UR8, 0x1a400, URZ ;  /* 0x0001a40008107890 */ /* 0x000fe2000fffe0ff */
[----:B------:R1:W-:Y:S01]  /*1930*/  UTMALDG.3D [UR32], [UR30], desc[UR26] ;  /* 0x00001a201e0075b4 */ /* 0x0003e20008011000 */
[----:B------:R-:W-:Y:S01]  /*1940*/  UIADD3 UR8, UPT, UPT, UR8, 0x1c400, URZ ;  /* 0x0001c40008087890 */ /* 0x000fe2000fffe0ff */
[----:B------:R-:W-:Y:S01]  /*1950*/  UMOV UR17, UR33 ;  /* 0x0000002100117c82 */ /* 0x000fe20008000000 */
[----:B------:R-:W-:Y:S01]  /*1960*/  UMOV UR20, UR36 ;  /* 0x0000002400147c82 */ /* 0x000fe20008000000 */
[----:B------:R-:W-:Y:S01]  /*1970*/  UMOV UR19, UR34 ;  /* 0x0000002200137c82 */ /* 0x000fe20008000000 */
[----:B------:R-:W-:Y:S01]  /*1980*/  UMOV UR12, UR36 ;  /* 0x00000024000c7c82 */ /* 0x000fe20008000000 */
[----:B------:R-:W-:Y:S01]  /*1990*/  UMOV UR9, UR33 ;  /* 0x0000002100097c82 */ /* 0x000fe20008000000 */
[----:B------:R-:W-:Y:S01]  /*19a0*/  UMOV UR11, UR34 ;  /* 0x00000022000b7c82 */ /* 0x000fe20008000000 */
[----:B------:R1:W-:Y:S01]  /*19b0*/  UTMALDG.3D [UR16], [UR28], desc[UR26] ;  /* 0x00001a101c0075b4 */ /* 0x0003e20008011000 */
[----:B------:R-:W-:Y:S01]  /*19c0*/  UIADD3 UR24, UPT, UPT, UR24, 0x1, URZ ;  /* 0x0000000118187890 */ /* 0x000fe2000fffe0ff */
[----:B------:R-:W-:Y:S01]  /*19d0*/  UMOV UR21, UR5 ;  /* 0x0000000500157c82 */ /* 0x000fe20008000000 */
[----:B------:R-:W-:-:S02]  /*19e0*/  UMOV UR25, UR6 ;  /* 0x0000000600197c82 */ /* 0x000fc40008000000 */
[----:B------:R-:W-:Y:S01]  /*19f0*/  UISETP.NE.AND UP0, UPT, UR24, UR5, UPT ;  /* 0x000000051800728c */ /* 0x000fe2000bf05270 */
[----:B------:R1:W-:Y:S08]  /*1a00*/  UTMALDG.3D [UR8], [UR28], desc[UR26] ;  /* 0x00001a081c0075b4 */ /* 0x0003f00008011000 */
[----:B------:R-:W-:Y:S05]  /*1a10*/  BRA.U UP0, `(.L_x_25) ;  /* 0xfffffffd004c7547 */ /* 0x000fea000b83ffff */
.L_x_20:
[----:B-1----:R-:W-:Y:S01]  /*1a20*/  ULEA UR8, UR6, UR4, 0x3 ;  /* 0x0000000406087291 */ /* 0x002fe2000f8e18ff */
[----:B------:R-:W-:Y:S01]  /*1a30*/  SHF.L.U32 R2, R15, 0x1f, RZ ;  /* 0x0000001f0f027819 */ /* 0x000fe200000006ff */
[----:B------:R-:W-:Y:S01]  /*1a40*/  @!P1 SYNCS.ARRIVE.TRANS64.A1T0 RZ, [UR4+0xb8], RZ ;  /* 0x0000b8ffffff99a7 */ /* 0x000fe20008100004 */
[----:B------:R-:W-:-:S06]  /*1a50*/  UISETP.GT.AND UP0, UPT, UR15, UR14, UPT ;  /* 0x0000000e0f00728c */ /* 0x000fcc000bf04270 */
[----:B--2---:R1:W2:Y:S03]  /*1a60*/  SYNCS.PHASECHK.TRANS64.TRYWAIT P0, [UR8+0x38], R2 ;  /* 0x00003802ff0075a7 */ /* 0x0042a60008001108 */
[----:B------:R-:W-:Y:S05]  /*1a70*/  BRA.U !UP0, `(.L_x_26) ;  /* 0x0000000108c47547 */ /* 0x000fea000b800000 */
[----:B------:R-:W-:Y:S02]  /*1a80*/  UIADD3 UR29, UPT, UPT, UR7, UR21, URZ ;  /* 0x00000015071d7290 */ /* 0x000fe4000fffe0ff */
[----:B------:R-:W-:Y:S01]  /*1a90*/  UIADD3 UR10, UPT, UPT, UR18, 0x80, URZ ;  /* 0x00000080120a7890 */ /* 0x000fe2000fffe0ff */
[----:B------:R-:W-:-:S11]  /*1aa0*/  UMOV UR34, UR6 ;  /* 0x0000000600227c82 */ /* 0x000fd60008000000 */
.L_x_31:
[----:B-1----:R-:W-:Y:S01]  /*1ab0*/  ULEA UR25, UR34, UR4, 0x3 ;  /* 0x0000000422197291 */ /* 0x002fe2000f8e18ff */
[----:B--2---:R-:W-:Y:S01]  /*1ac0*/  @!P5 MOV R3, 0x6000 ;  /* 0x000060000003d802 */ /* 0x004fe20000000f00 */
[----:B--2---:R-:W-:Y:S10]  /*1ad0*/  @P0 BRA `(.L_x_27) ;  /* 0x00000000000c0947 */ /* 0x004ff40003800000 */
[----:B------:R-:W-:-:S04]  /*1ae0*/  SHF.L.U32 R5, R15, 0x1f, RZ ;  /* 0x0000001f0f057819 */ /* 0x000fc800000006ff */
[----:B------:R-:W2:Y:S02]  /*1af0*/  SYNCS.PHASECHK.TRANS64.TRYWAIT P0, [UR25+0x38], R5 ;  /* 0x00003805ff0075a7 */ /* 0x000ea40008001119 */
[----:B--2---:R-:W-:Y:S05]  /*1b00*/  @!P0 BRA `(.L_x_28) ;  /* 0x0000009400d88947 */ /* 0x004fea0003800000 */
.L_x_27:
[----:B------:R2:W-:Y:S01]  /*1b10*/  @!P5 SYNCS.ARRIVE.TRANS64 RZ, [UR25], R3 ;  /* 0x00000003ffffd9a7 */ /* 0x0005e20008000019 */
[----:B------:R-:W-:Y:S04]  /*1b20*/  BSSY.RECONVERGENT B0, `(.L_x_29) ;  /* 0x0000003000007945 */ /* 0x000fe80003800200 */
[----:B------:R-:W-:Y:S05]  /*1b30*/  @P4 BRA `(.L_x_30) ;  /* 0x0000000000044947 */ /* 0x000fea0003800000 */
[----:B------:R-:W-:Y:S05]  /*1b40*/  BPT.TRAP 0x1 ;  /* 0x000000040000795c */ /* 0x000fea0000300000 */
.L_x_30:
[----:B------:R-:W-:Y:S05]  /*1b50*/  BSYNC.RECONVERGENT B0 ;  /* 0x0000000000007941 */ /* 0x000fea0003800200 */
.L_x_29:
        /* <DEDUP_REMOVED lines=10> */
[----:B------:R-:W-:Y:S01]  /*1c00*/  UIADD3 UR24, UPT, UPT, UR24, 0xc400, URZ ;  /* 0x0000c40018187890 */ /* 0x000fe2000fffe0ff */
[----:B-1----:R-:W-:Y:S01]  /*1c10*/  SHF.L.U32 R2, R15, 0x1f, RZ ;  /* 0x0000001f0f027819 */ /* 0x002fe200000006ff */
[----:B------:R-:W-:Y:S02]  /*1c20*/  UIADD3.X UR39, UPT, UPT, URZ, UR23, URZ, UP1, !UPT ;  /* 0x00000017ff277290 */ /* 0x000fe40008ffe4ff */
[----:B------:R-:W-:Y:S01]  /*1c30*/  UIADD3.X UR33, UPT, UPT, URZ, UR23, URZ, UP0, !UPT ;  /* 0x00000017ff217290 */ /* 0x000fe200087fe4ff */
[----:B------:R1:W1:Y:S01]  /*1c40*/  SYNCS.PHASECHK.TRANS64.TRYWAIT P0, [UR8+0x38], R2 ;  /* 0x00003802ff0075a7 */ /* 0x0002620008001108 */
[----:B------:R-:W-:Y:S01]  /*1c50*/  ULEA UR8, UR34, UR4, 0xe ;  /* 0x0000000422087291 */ /* 0x000fe2000f8e70ff */
[----:B------:R-:W-:Y:S01]  /*1c60*/  UMOV UR30, 0x0 ;  /* 0x00000000001e7882 */ /* 0x000fe20000000000 */
[----:B------:R-:W-:-:S02]  /*1c70*/  UMOV UR31, 0x10000000 ;  /* 0x10000000001f7882 */ /* 0x000fc40000000000 */
[----:B------:R-:W-:Y:S02]  /*1c80*/  UIADD3 UR16, UPT, UPT, UR8, 0x1a400, URZ ;  /* 0x0001a40008107890 */ /* 0x000fe4000fffe0ff */
[----:B------:R-:W-:Y:S01]  /*1c90*/  UIADD3 UR8, UPT, UPT, UR8, 0x1c400, URZ ;  /* 0x0001c40008087890 */ /* 0x000fe2000fffe0ff */
[----:B------:R-:W-:Y:S01]  /*1ca0*/  UMOV UR27, UR35 ;  /* 0x00000023001b7c82 */ /* 0x000fe20008000000 */
[----:B------:R-:W-:Y:S01]  /*1cb0*/  UMOV UR28, UR36 ;  /* 0x00000024001c7c82 */ /* 0x000fe20008000000 */
[----:B------:R-:W-:Y:S01]  /*1cc0*/  UMOV UR17, UR25 ;  /* 0x0000001900117c82 */ /* 0x000fe20008000000 */
[----:B------:R-:W-:Y:S01]  /*1cd0*/  UMOV UR20, UR36 ;  /* 0x0000002400147c82 */ /* 0x000fe20008000000 */
[----:B------:R-:W-:Y:S01]  /*1ce0*/  UMOV UR19, UR26 ;  /* 0x0000001a00137c82 */ /* 0x000fe20008000000 */
[----:B------:R-:W-:Y:S01]  /*1cf0*/  UMOV UR12, UR36 ;  /* 0x00000024000c7c82 */ /* 0x000fe20008000000 */
[----:B------:R-:W-:Y:S01]  /*1d00*/  UMOV UR9, UR25 ;  /* 0x0000001900097c82 */ /* 0x000fe20008000000 */
[----:B------:R1:W-:Y:S01]  /*1d10*/  UTMALDG.3D [UR24], [UR38], desc[UR30] ;  /* 0x00001e18260075b4 */ /* 0x0003e20008011000 */
[----:B------:R-:W-:Y:S01]  /*1d20*/  UMOV UR11, UR26 ;  /* 0x0000001a000b7c82 */ /* 0x000fe20008000000 */
[----:B------:R-:W-:Y:S01]  /*1d30*/  UIADD3 UR21, UPT, UPT, UR21, 0x1, URZ ;  /* 0x0000000115157890 */ /* 0x000fe2000fffe0ff */
[----:B------:R-:W-:-:S03]  /*1d40*/  UMOV UR34, UR6 ;  /* 0x0000000600227c82 */ /* 0x000fc60008000000 */
[----:B------:R-:W-:Y:S01]  /*1d50*/  UISETP.NE.AND UP0, UPT, UR21, UR29, UPT ;  /* 0x0000001d1500728c */ /* 0x000fe2000bf05270 */
[----:B------:R1:W-:Y:S01]  /*1d60*/  UTMALDG.3D [UR16], [UR32], desc[UR30] ;  /* 0x00001e10200075b4 */ /* 0x0003e20008011000 */
[----:B------:R1:W-:Y:S07]  /*1d70*/  UTMALDG.3D [UR8], [UR32], desc[UR30] ;  /* 0x00001e08200075b4 */ /* 0x0003ee0008011000 */
[----:B------:R-:W-:Y:S05]  /*1d80*/  BRA.U UP0, `(.L_x_31) ;  /* 0xfffffffd00487547 */ /* 0x000fea000b83ffff */
.L_x_26:
[C---:B-1----:R-:W-:Y:S01]  /*1d90*/  LEA R2, R14.reuse, UR4, 0x3 ;  /* 0x000000040e027c11 */ /* 0x042fe2000f8e18ff */
[----:B------:R-:W-:Y:S01]  /*1da0*/  NOP ;  /* 0x0000000000007918 */ /* 0x000fe20000000000 */
[----:B--2---:R-:W-:Y:S02]  /*1db0*/  SHF.L.U32 R3, R13, 0x1f, RZ ;  /* 0x0000001f0d037819 */ /* 0x004fe400000006ff */
[----:B------:R-:W-:Y:S02]  /*1dc0*/  LEA R4, R14, UR4, 0x4 ;  /* 0x000000040e047c11 */ /* 0x000fe4000f8e20ff */
[----:B------:R-:W1:Y:S02]  /*1dd0*/  SYNCS.PHASECHK.TRANS64.TRYWAIT P0, [R2+URZ+0xc0], R3 ;  /* 0x0000c003020075a7 */ /* 0x000e6400080011ff */
[----:B-1----:R-:W-:Y:S05]  /*1de0*/  @!P0 BRA `(.L_x_32) ;  /* 0x0000009400388947 */ /* 0x002fea0003800000 */
.L_x_132:
[----:B------:R-:W2:Y:S01]  /*1df0*/  LDS.128 R4, [R4+0x130] ;  /* 0x0001300004047984 */ /* 0x000ea20000000c00 */
[----:B---3--:R-:W-:Y:S01]  /*1e00*/  ISETP.GE.AND P0, PT, R72, 0x1, PT ;  /* 0x000000014800780c */ /* 0x008fe20003f06270 */
[----:B-1----:R-:W-:Y:S01]  /*1e10*/  VIADD R2, R2, 0xd0 ;  /* 0x000000d002027836 */ /* 0x002fe20000000000 */
[----:B------:R-:W-:Y:S01]  /*1e20*/  @!PT LDS RZ, [RZ] ;  /* 0x00000000fffff984 */ /* 0x000fe20000000800 */
[----:B------:R-:W-:Y:S01]  /*1e30*/  @!PT LDS RZ, [RZ] ;  /* 0x00000000fffff984 */ /* 0x000fe20000000800 */
[----:B------:R-:W-:Y:S01]  /*1e40*/  @!PT LDS RZ, [RZ] ;  /* 0x00000000fffff984 */ /* 0x000fe20000000800 */
[----:B------:R-:W-:Y:S01]  /*1e50*/  @!PT LDS RZ, [RZ] ;  /* 0x00000000fffff984 */ /* 0x000fe20000000800 */
[----:B------:R1:W-:Y:S06]  /*1e60*/  MEMBAR.ALL.CTA ;  /* 0x0000000000007992 */ /* 0x0003ec0000008000 */
[----:B-1----:R-:W1:Y:S01]  /*1e70*/  FENCE.VIEW.ASYNC.S ;  /* 0x00000000000073c6 */ /* 0x002e620000000000 */
[----:B------:R-:W-:-:S04]  /*1e80*/  PRMT R2, RZ, 0x654, R2 ;  /* 0x00000654ff027816 */ /* 0x000fc80000000002 */
[----:B-1----:R1:W-:Y:S01]  /*1e90*/  SYNCS.ARRIVE.TRANS64.RED.A1T0 RZ, [R2+URZ], RZ ;  /* 0x000000ff02ff79a7 */ /* 0x0023e200081004ff */
[----:B--2---:R-:W-:-:S13]  /*1ea0*/  LOP3.LUT P2, RZ, R6, 0x1, RZ, 0xc0, !PT ;  /* 0x0000000106ff7812 */ /* 0x004fda000784c0ff */
[----:B------:R-:W-:Y:S01]  /*1eb0*/  @P2 SHF.R.U32.HI R3, RZ, 0x10, R5 ;  /* 0x00000010ff032819 */ /* 0x000fe20000011605 */
[----:B------:R-:W-:Y:S01]  /*1ec0*/  VOTEU.ANY UP0, P2 ;  /* 0x0000000000ff7886 */ /* 0x000fe20001000100 */
[----:B------:R-:W-:Y:S02]  /*1ed0*/  @P2 MOV R11, R4 ;  /* 0x00000004000b2202 */ /* 0x000fe40000000f00 */
[----:B------:R-:W-:Y:S02]  /*1ee0*/  @P2 R2UR.BROADCAST UR8, R3 ;  /* 0x00000000030822ca */ /* 0x000fe400008e0000 */
[----:B------:R-:W-:-:S11]  /*1ef0*/  @P2 LOP3.LUT R8, R5, 0xffff, RZ, 0xc0, !PT ;  /* 0x0000ffff05082812 */ /* 0x000fd600078ec0ff */
[----:B------:R-:W-:Y:S01]  /*1f00*/  @UP0 UMOV UR36, UR8 ;  /* 0x0000000800240c82 */ /* 0x000fe20008000000 */
[----:B-1----:R-:W-:Y:S05]  /*1f10*/  @!P0 BRA `(.L_x_33) ;  /* 0x0000000000b88947 */ /* 0x002fea0003800000 */
[----:B------:R-:W4:Y:S01]  /*1f20*/  LDC.64 R4, c[0x0][0xb18] ;  /* 0x0002c600ff047b82 */ /* 0x000f220000000a00 */
[----:B------:R-:W-:-:S07]  /*1f30*/  ISETP.NE.AND P3, PT, R72, 0x1, PT ;  /* 0x000000014800780c */ /* 0x000fce0003f65270 */
[----:B------:R-:W1:Y:S08]  /*1f40*/  LDC.64 R6, c[0x0][0xb10] ;  /* 0x0002c400ff067b82 */ /* 0x000e700000000a00 */
[----:B------:R-:W2:Y:S08]  /*1f50*/  LDC R16, c[0x0][0xb20] ;  /* 0x0002c800ff107b82 */ /* 0x000eb00000000800 */
[----:B------:R-:W3:Y:S01]  /*1f60*/  LDC R18, c[0x0][0xb0c] ;  /* 0x0002c300ff127b82 */ /* 0x000ee20000000800 */
[----:B----4-:R-:W-:Y:S01]  /*1f70*/  IMAD.HI.U32 R17, R0, R5, RZ ;  /* 0x0000000500117227 */ /* 0x010fe200078e00ff */
[----:B------:R-:W-:-:S03]  /*1f80*/  ISETP.NE.AND P0, PT, R4, 0x1, PT ;  /* 0x000000010400780c */ /* 0x000fc60003f05270 */
[----:B------:R-:W-:-:S03]  /*1f90*/  IMAD.HI.U32 R5, R8, R5, RZ ;  /* 0x0000000508057227 */ /* 0x000fc600078e00ff */
[----:B------:R-:W4:Y:S01]  /*1fa0*/  LDC.64 R2, c[0x0][0xb28] ;  /* 0x0002ca00ff027b82 */ /* 0x000f220000000a00 */
[----:B-1----:R-:W-:-:S04]  /*1fb0*/  IMAD.HI.U32 R20, R9, R6, RZ ;  /* 0x0000000609147227 */ /* 0x002fc800078e00ff */
[----:B------:R-:W-:Y:S01]  /*1fc0*/  IMAD.HI.U32 R22, R11, R6, RZ ;  /* 0x000000060b167227 */ /* 0x000fe200078e00ff */
[----:B------:R-:W-:Y:S02]  /*1fd0*/  SHF.R.U32.HI R20, RZ, R7, R20 ;  /* 0x00000007ff147219 */ /* 0x000fe40000011614 */
[-C--:B--2---:R-:W-:Y:S02]  /*1fe0*/  SHF.R.U32.HI R17, RZ, R16.reuse, R17 ;  /* 0x00000010ff117219 */ /* 0x084fe40000011611 */
[----:B------:R-:W-:Y:S02]  /*1ff0*/  SHF.R.U32.HI R5, RZ, R16, R5 ;  /* 0x00000010ff057219 */ /* 0x000fe40000011605 */
[----:B------:R-:W-:Y:S02]  /*2000*/  SEL R17, R0, R17, !P0 ;  /* 0x0000001100117207 */ /* 0x000fe40004000000 */
[----:B------:R-:W-:Y:S02]  /*2010*/  SHF.R.U32.HI R22, RZ, R7, R22 ;  /* 0x00000007ff167219 */ /* 0x000fe40000011616 */
[----:B---3--:R-:W-:-:S02]  /*2020*/  ISETP.NE.AND P1, PT, R18, 0x1, PT ;  /* 0x000000011200780c */ /* 0x008fc40003f25270 */
[----:B------:R-:W-:Y:S02]  /*2030*/  SEL R5, R8, R5, !P0 ;  /* 0x0000000508057207 */ /* 0x000fe40004000000 */
[----:B------:R-:W-:Y:S02]  /*2040*/  SEL R19, R9, R20, !P1 ;  /* 0x0000001409137207 */ /* 0x000fe40004800000 */
[----:B------:R-:W-:Y:S01]  /*2050*/  SEL R7, R11, R22, !P1 ;  /* 0x000000160b077207 */ /* 0x000fe20004800000 */
[----:B----4-:R-:W-:-:S04]  /*2060*/  IMAD.HI.U32 R20, R17, R2, RZ ;  /* 0x0000000211147227 */ /* 0x010fc800078e00ff */
[----:B------:R-:W-:Y:S01]  /*2070*/  IMAD.HI.U32 R6, R19, R2, RZ ;  /* 0x0000000213067227 */ /* 0x000fe200078e00ff */
[----:B------:R-:W-:-:S04]  /*2080*/  @P3 SHF.R.U32.HI R17, RZ, R3, R20 ;  /* 0x00000003ff113219 */ /* 0x000fc80000011614 */
[----:B------:R-:W-:Y:S01]  /*2090*/  @P3 SHF.R.U32.HI R19, RZ, R3, R6 ;  /* 0x00000003ff133219 */ /* 0x000fe20000011606 */
[----:B------:R-:W-:-:S04]  /*20a0*/  IMAD R17, R72, R17, RZ ;  /* 0x0000001148117224 */ /* 0x000fc800078e02ff */
[----:B------:R-:W-:Y:S01]  /*20b0*/  IMAD R6, R72, R19, RZ ;  /* 0x0000001348067224 */ /* 0x000fe200078e02ff */
[C---:B------:R-:W-:Y:S02]  /*20c0*/  ISETP.GE.AND P0, PT, R5.reuse, R17, PT ;  /* 0x000000110500720c */ /* 0x040fe40003f06270 */
[----:B------:R-:W-:Y:S02]  /*20d0*/  IADD3 R17, PT, PT, -R5, RZ, RZ ;  /* 0x000000ff05117210 */ /* 0x000fe40007ffe1ff */
[----:B------:R-:W-:Y:S01]  /*20e0*/  ISETP.GE.OR P0, PT, R7, R6, P0 ;  /* 0x000000060700720c */ /* 0x000fe20000706670 */
[----:B------:R-:W-:-:S04]  /*20f0*/  IMAD.HI.U32 R6, R5, R2, RZ ;  /* 0x0000000205067227 */ /* 0x000fc800078e00ff */
[----:B------:R-:W-:Y:S01]  /*2100*/  IMAD R8, R4, R17, R8 ;  /* 0x0000001104087224 */ /* 0x000fe200078e0208 */
[----:B------:R-:W-:-:S04]  /*2110*/  SHF.R.U32.HI R6, RZ, R3, R6 ;  /* 0x00000003ff067219 */ /* 0x000fc80000011606 */
[----:B------:R-:W-:-:S03]  /*2120*/  SEL R6, R5, R6, !P3 ;  /* 0x0000000605067207 */ /* 0x000fc60005800000 */
[----:B------:R-:W-:-:S04]  /*2130*/  @!P0 IMAD.HI.U32 R16, R7, R2, RZ ;  /* 0x0000000207108227 */ /* 0x000fc800078e00ff */
[----:B------:R-:W-:Y:S01]  /*2140*/  IMAD.MOV R2, RZ, RZ, -R6 ;  /* 0x000000ffff027224 */ /* 0x000fe200078e0a06 */
[----:B------:R-:W-:-:S03]  /*2150*/  @!P0 SHF.R.U32.HI R16, RZ, R3, R16 ;  /* 0x00000003ff108219 */ /* 0x000fc60000011610 */
[----:B------:R-:W-:Y:S01]  /*2160*/  IMAD R2, R72, R2, R5 ;  /* 0x0000000248027224 */ /* 0x000fe200078e0205 */
        /* <DEDUP_REMOVED lines=9> */
.L_x_33:
[----:B------:R-:W1:Y:S02]  /*2200*/  LDCU UR8, c[0x0][0xb30] ;  /* 0x00016600ff0877ac */ /* 0x000e640008000800 */
[----:B-1----:R-:W-:-:S09]  /*2210*/  UISETP.NE.AND UP0, UPT, UR8, 0x1, UPT ;  /* 0x000000010800788c */ /* 0x002fd2000bf05270 */
[----:B------:R-:W-:Y:S05]  /*2220*/  BRA.U UP0, `(.L_x_34) ;  /* 0x0000000100407547 */ /* 0x000fea000b800000 */
[----:B------:R-:W1:Y:S08]  /*2230*/  LDC.64 R4, c[0x0][0xb10] ;  /* 0x0002c400ff047b82 */ /* 0x000e700000000a00 */
[----:B------:R-:W2:Y:S08]  /*2240*/  LDC.64 R2, c[0x0][0xb18] ;  /* 0x0002c600ff027b82 */ /* 0x000eb00000000a00 */
[----:B------:R-:W3:Y:S08]  /*2250*/  LDC R6, c[0x0][0xb20] ;  /* 0x0002c800ff067b82 */ /* 0x000ef00000000800 */
[----:B------:R-:W4:Y:S01]  /*2260*/  LDC R16, c[0x0][0xb0c] ;  /* 0x0002c300ff107b82 */ /* 0x000f220000000800 */
[----:B-1----:R-:W-:-:S05]  /*2270*/  IMAD.HI.U32 R4, R11, R4, RZ ;  /* 0x000000040b047227 */ /* 0x002fca00078e00ff */
[----:B------:R-:W-:Y:S01]  /*2280*/  SHF.R.U32.HI R4, RZ, R5, R4 ;  /* 0x00000005ff047219 */ /* 0x000fe20000011604 */
[----:B--2---:R-:W-:Y:S01]  /*2290*/  IMAD.HI.U32 R3, R8, R3, RZ ;  /* 0x0000000308037227 */ /* 0x004fe200078e00ff */
[----:B------:R-:W-:-:S04]  /*22a0*/  ISETP.NE.AND P0, PT, R2, 0x1, PT ;  /* 0x000000010200780c */ /* 0x000fc80003f05270 */
[----:B---3--:R-:W-:-:S04]  /*22b0*/  SHF.R.U32.HI R3, RZ, R6, R3 ;  /* 0x00000006ff037219 */ /* 0x008fc80000011603 */
[----:B------:R-:W-:Y:S02]  /*22c0*/  SEL R3, R8, R3, !P0 ;  /* 0x0000000308037207 */ /* 0x000fe40004000000 */
[----:B----4-:R-:W-:-:S04]  /*22d0*/  ISETP.NE.AND P1, PT, R16, 0x1, PT ;  /* 0x000000011000780c */ /* 0x010fc80003f25270 */
[----:B------:R-:W-:-:S05]  /*22e0*/  SEL R4, R11, R4, !P1 ;  /* 0x000000040b047207 */ /* 0x000fca0004800000 */
[----:B------:R-:W-:Y:S02]  /*22f0*/  IMAD.IADD R5, R3, 0x1, -R4 ;  /* 0x0000000103057824 */ /* 0x000fe400078e0a04 */
[----:B------:R-:W-:Y:S02]  /*2300*/  IMAD.IADD R3, R4, 0x1, -R3 ;  /* 0x0000000104037824 */ /* 0x000fe400078e0a03 */
[----:B------:R-:W-:Y:S02]  /*2310*/  IMAD R11, R5, R16, R11 ;  /* 0x00000010050b7224 */ /* 0x000fe400078e020b */
[----:B------:R-:W-:-:S07]  /*2320*/  IMAD R8, R3, R2, R8 ;  /* 0x0000000203087224 */ /* 0x000fce00078e0208 */
.L_x_34:
[----:B------:R-:W-:Y:S01]  /*2330*/  VIADD R14, R14, 0x1 ;  /* 0x000000010e0e7836 */ /* 0x000fe20000000000 */
[----:B------:R-:W-:Y:S01]  /*2340*/  PLOP3.LUT P1, PT, PT, PT, PT, 0x80, 0x8 ;  /* 0x000000000008781c */ /* 0x000fe20003f2f070 */
[----:B------:R-:W-:Y:S02]  /*2350*/  IMAD.IADD R21, R11, 0x1, R170 ;  /* 0x000000010b157824 */ /* 0x000fe400078e02aa */
[----:B------:R-:W-:Y:S01]  /*2360*/  IMAD.IADD R20, R8, 0x1, R147 ;  /* 0x0000000108147824 */ /* 0x000fe200078e0293 */
[----:B------:R-:W-:-:S04]  /*2370*/  ISETP.NE.AND P0, PT, R14, 0x2, PT ;  /* 0x000000020e00780c */ /* 0x000fc80003f05270 */
[----:B------:R-:W-:Y:S02]  /*2380*/  SEL R2, RZ, 0x1, P0 ;  /* 0x00000001ff027807 */ /* 0x000fe40000000000 */
[----:B------:R-:W-:Y:S02]  /*2390*/  SEL R14, R14, RZ, P0 ;  /* 0x000000ff0e0e7207 */ /* 0x000fe40000000000 */
[----:B------:R-:W-:Y:S01]  /*23a0*/  LOP3.LUT R13, R13, R2, RZ, 0x3c, !PT ;  /* 0x000000020d0d7212 */ /* 0x000fe200078e3cff */
[----:B------:R-:W-:Y:S06]  /*23b0*/  @P2 BRA `(.L_x_35) ;  /* 0xfffffff000682947 */ /* 0x000fec000383ffff */
[----:B------:R-:W-:Y:S01]  /*23c0*/  UIADD3 UR4, UPT, UPT, UR4, 0x38, URZ ;  /* 0x0000003804047890 */ /* 0x000fe2000fffe0ff */
[----:B------:R-:W-:-:S03]  /*23d0*/  SHF.L.U32 R3, R15, 0x1f, RZ ;  /* 0x0000001f0f037819 */ /* 0x000fc600000006ff */
[----:B------:R-:W-:-:S09]  /*23e0*/  ULEA UR5, UR6, UR4, 0x3 ;  /* 0x0000000406057291 */ /* 0x000fd2000f8e18ff */
[----:B------:R-:W1:Y:S02]  /*23f0*/  SYNCS.PHASECHK.TRANS64.TRYWAIT P0, [UR5], R3 ;  /* 0x00000003ff0075a7 */ /* 0x000e640008001105 */
[----:B-1----:R-:W-:Y:S05]  /*2400*/  @!P0 BRA `(.L_x_36) ;  /* 0x0000008c00c48947 */ /* 0x002fea0003800000 */
.L_x_134:
[----:B------:R-:W-:-:S04]  /*2410*/  UIADD3 UR6, UPT, UPT, UR6, 0x1, URZ ;  /* 0x0000000106067890 */ /* 0x000fc8000fffe0ff */
[----:B------:R-:W-:-:S04]  /*2420*/  UISETP.NE.AND UP0, UPT, UR6, 0x7, UPT ;  /* 0x000000070600788c */ /* 0x000fc8000bf05270 */
[----:B------:R-:W-:Y:S02]  /*2430*/  USEL UR7, URZ, 0x1, UP0 ;  /* 0x00000001ff077887 */ /* 0x000fe40008000000 */
[----:B------:R-:W-:-:S04]  /*2440*/  USEL UR6, UR6, URZ, UP0 ;  /* 0x000000ff06067287 */ /* 0x000fc80008000000 */
[----:B------:R-:W-:Y:S01]  /*2450*/  ULEA UR5, UR6, UR4, 0x3 ;  /* 0x0000000406057291 */ /* 0x000fe2000f8e18ff */
[----:B------:R-:W-:-:S04]  /*2460*/  LOP3.LUT R2, R15, UR7, RZ, 0x3c, !PT ;  /* 0x000000070f027c12 */ /* 0x000fc8000f8e3cff */
[----:B-1----:R-:W-:-:S04]  /*2470*/  SHF.L.U32 R3, R2, 0x1f, RZ ;  /* 0x0000001f02037819 */ /* 0x002fc800000006ff */
[----:B------:R-:W1:Y:S02]  /*2480*/  SYNCS.PHASECHK.TRANS64.TRYWAIT P0, [UR5], R3 ;  /* 0x00000003ff0075a7 */ /* 0x000e640008001105 */
[----:B-1----:R-:W-:Y:S05]  /*2490*/  @!P0 BRA `(.L_x_37) ;  /* 0x0000008c00b88947 */ /* 0x002fea0003800000 */
.L_x_136:
        /* <DEDUP_REMOVED lines=9> */
.L_x_138:
        /* <DEDUP_REMOVED lines=9> */
.L_x_140:
        /* <DEDUP_REMOVED lines=9> */
.L_x_142:
        /* <DEDUP_REMOVED lines=9> */
.L_x_144:
[----:B------:R-:W-:-:S04]  /*26e0*/  UIADD3 UR6, UPT, UPT, UR6, 0x1, URZ ;  /* 0x0000000106067890 */ /* 0x000fc8000fffe0ff */
[----:B------:R-:W-:-:S04]  /*26f0*/  UISETP.NE.AND UP0, UPT, UR6, 0x7, UPT ;  /* 0x000000070600788c */ /* 0x000fc8000bf05270 */
[----:B------:R-:W-:Y:S02]  /*2700*/  USEL UR5, URZ, 0x1, UP0 ;  /* 0x00000001ff057887 */ /* 0x000fe40008000000 */
[----:B------:R-:W-:-:S04]  /*2710*/  USEL UR6, UR6, URZ, UP0 ;  /* 0x000000ff06067287 */ /* 0x000fc80008000000 */
[----:B------:R-:W-:Y:S01]  /*2720*/  ULEA UR6, UR6, UR4, 0x3 ;  /* 0x0000000406067291 */ /* 0x000fe2000f8e18ff */
[----:B-1----:R-:W-:-:S04]  /*2730*/  LOP3.LUT R3, R2, UR5, RZ, 0x3c, !PT ;  /* 0x0000000502037c12 */ /* 0x002fc8000f8e3cff */
[----:B------:R-:W-:Y:S01]  /*2740*/  SHF.L.U32 R3, R3, 0x1f, RZ ;  /* 0x0000001f03037819 */ /* 0x000fe200000006ff */
[----:B----4-:R-:W-:-:S07]  /*2750*/  IMAD.U32 R0, RZ, RZ, UR6 ;  /* 0x00000006ff007e24 */ /* 0x010fce000f8e00ff */
.L_x_42:
[----:B-1----:R1:W2:Y:S02]  /*2760*/  SYNCS.PHASECHK.TRANS64.TRYWAIT P0, [R0+URZ], R3 ;  /* 0x00000003000075a7 */ /* 0x0022a400080011ff */
[----:B--2---:R-:W-:Y:S05]  /*2770*/  @!P0 NANOSLEEP.SYNCS 0x989680 ;  /* 0x009896800000895d */ /* 0x004fea0003900000 */
[----:B------:R-:W2:Y:S02]  /*2780*/  @!P0 SYNCS.PHASECHK.TRANS64 P0, [R0+URZ], R3 ;  /* 0x00000003000085a7 */ /* 0x000ea400080010ff */
[----:B--2---:R-:W-:Y:S05]  /*2790*/  @P0 EXIT ;  /* 0x000000000000094d */ /* 0x004fea0003800000 */
[----:B------:R-:W-:Y:S05]  /*27a0*/  BRA `(.L_x_42) ;  /* 0xfffffffc00ec7947 */ /* 0x000fea000383ffff */
.L_x_17:
[----:B------:R-:W-:-:S04]  /*27b0*/  UISETP.NE.AND UP1, UPT, UR37, URZ, UPT ;  /* 0x000000ff2500728c */ /* 0x000fc8000bf25270 */
[----:B------:R-:W-:-:S09]  /*27c0*/  UISETP.NE.OR UP1, UPT, UR8, 0x1, UP1 ;  /* 0x000000010800788c */ /* 0x000fd20008f25670 */
[----:B------:R-:W-:Y:S05]  /*27d0*/  BRA.U UP1, `(.L_x_43) ;  /* 0x0000000501487547 */ /* 0x000fea000b800000 */
[----:B------:R-:W-:Y:S01]  /*27e0*/  ISETP.NE.AND P2, PT, R2, RZ, PT ;  /* 0x000000ff0200720c */ /* 0x000fe20003f45270 */
[----:B------:R-:W-:Y:S01]  /*27f0*/  IMAD.MOV.U32 R12, RZ, RZ, 0x1 ;  /* 0x00000001ff0c7424 */ /* 0x000fe200078e00ff */
[----:B------:R-:W-:Y:S02]  /*2800*/  CS2R R10, SRZ ;  /* 0x00000000000a7805 */ /* 0x000fe4000001ff00 */
[----:B------:R-:W-:Y:S01]  /*2810*/  CS2R R8, SRZ ;  /* 0x0000000000087805 */ /* 0x000fe2000001ff00 */
[----:B------:R-:W-:Y:S01]  /*2820*/  UMOV UR4, 0x400 ;  /* 0x0000040000047882 */ /* 0x000fe20000000000 */
[----:B------:R-:W-:Y:S01]  /*2830*/  UMOV UR6, URZ ;  /* 0x000000ff00067c82 */ /* 0x000fe20008000000 */
[----:B------:R-:W-:-:S12]  /*2840*/  ULEA UR37, UR37, UR4, 0x18 ;  /* 0x0000000425257291 */ /* 0x000fd8000f8ec0ff */
.L_x_47:
[----:B------:R-:W-:Y:S02]  /*2850*/  LEA R0, R8, UR37, 0x3 ;  /* 0x0000002508007c11 */ /* 0x000fe4000f8e18ff */
[----:B------:R-:W-:-:S03]  /*2860*/  SHF.L.U32 R5, R9, 0x1f, RZ ;  /* 0x0000001f09057819 */ /* 0x000fc600000006ff */
[----:B------:R-:W-:Y:S01]  /*2870*/  VIADD R4, R0, 0x110 ;  /* 0x0000011000047836 */ /* 0x000fe20000000000 */
[----:B------:R-:W1:Y:S02]  /*2880*/  SYNCS.PHASECHK.TRANS64.TRYWAIT P0, [R0+URZ+0x100], R5 ;  /* 0x00010005000075a7 */ /* 0x000e6400080011ff */
[----:B-1----:R-:W-:Y:S05]  /*2890*/  @!P0 BRA `(.L_x_44) ;  /* 0x0000008c00308947 */ /* 0x002fea0003800000 */
.L_x_145:
[----:B------:R-:W-:Y:S01]  /*28a0*/  ULEA UR5, UR6, UR37, 0x3 ;  /* 0x0000002506057291 */ /* 0x000fe2000f8e18ff */
[----:B------:R-:W-:Y:S02]  /*28b0*/  PRMT R4, RZ, 0x654, R4 ;  /* 0x00000654ff047816 */ /* 0x000fe40000000004 */
[----:B-1----:R-:W-:Y:S01]  /*28c0*/  SHF.L.U32 R5, R12, 0x1f, RZ ;  /* 0x0000001f0c057819 */ /* 0x002fe200000006ff */
[----:B------:R-:W-:Y:S01]  /*28d0*/  UIADD3 UR4, UPT, UPT, UR5, 0xc0, URZ ;  /* 0x000000c005047890 */ /* 0x000fe2000fffe0ff */
[----:B------:R1:W-:Y:S05]  /*28e0*/  SYNCS.ARRIVE.TRANS64.RED.A1T0 RZ, [R4+URZ], RZ ;  /* 0x000000ff04ff79a7 */ /* 0x0003ea00081004ff */
[----:B------:R-:W-:Y:S01]  /*28f0*/  IMAD.U32 R7, RZ, RZ, UR4 ;  /* 0x00000004ff077e24 */ /* 0x000fe2000f8e00ff */
[----:B------:R-:W2:Y:S04]  /*2900*/  SYNCS.PHASECHK.TRANS64.TRYWAIT P0, [UR5+0xd0], R5 ;  /* 0x0000d005ff0075a7 */ /* 0x000ea80008001105 */
[----:B------:R-:W-:Y:S01]  /*2910*/  PRMT R6, R2, 0x654, R7 ;  /* 0x0000065402067816 */ /* 0x000fe20000000007 */
[----:B-1----:R-:W-:Y:S01]  /*2920*/  @!P2 IMAD.MOV.U32 R4, RZ, RZ, 0x10 ;  /* 0x00000010ff04a424 */ /* 0x002fe200078e00ff */
[----:B--2---:R-:W-:Y:S06]  /*2930*/  @!P0 BRA `(.L_x_45) ;  /* 0x0000008c001c8947 */ /* 0x004fec0003800000 */
.L_x_147:
[----:B------:R-:W-:Y:S01]  /*2940*/  ULEA UR4, UR6, UR37, 0x4 ;  /* 0x0000002506047291 */ /* 0x000fe2000f8e20ff */
[----:B------:R-:W-:Y:S01]  /*2950*/  SEL R3, R6, R3, !P2 ;  /* 0x0000000306037207 */ /* 0x000fe20005000000 */
[----:B------:R-:W-:Y:S01]  /*2960*/  UIADD3 UR5, UPT, UPT, UR5, 0xc0, URZ ;  /* 0x000000c005057890 */ /* 0x000fe2000fffe0ff */
[----:B-1----:R-:W-:Y:S01]  /*2970*/  LEA R0, R11, UR37, 0x3 ;  /* 0x000000250b007c11 */ /* 0x002fe2000f8e18ff */
[----:B------:R-:W-:Y:S01]  /*2980*/  UIADD3 UR4, UPT, UPT, UR4, 0x130, URZ ;  /* 0x0000013004047890 */ /* 0x000fe2000fffe0ff */
[----:B------:R-:W-:Y:S01]  /*2990*/  SHF.L.U32 R5, R10, 0x1f, RZ ;  /* 0x0000001f0a057819 */ /* 0x000fe200000006ff */
[----:B------:R1:W-:Y:S01]  /*29a0*/  @!P2 SYNCS.ARRIVE.TRANS64.RED RZ, [R3+URZ], R4 ;  /* 0x0000000403ffa9a7 */ /* 0x0003e200080004ff */
[----:B------:R-:W-:Y:S01]  /*29b0*/  UIADD3 UR6, UPT, UPT, UR6, 0x1, URZ ;  /* 0x0000000106067890 */ /* 0x000fe2000fffe0ff */
[----:B------:R-:W-:-:S03]  /*29c0*/  VIADD R8, R8, 0x1 ;  /* 0x0000000108087836 */ /* 0x000fc60000000000 */
[----:B------:R-:W-:Y:S02]  /*29d0*/  UISETP.NE.AND UP0, UPT, UR6, 0x2, UPT ;  /* 0x000000020600788c */ /* 0x000fe4000bf05270 */
[----:B------:R-:W-:Y:S06]  /*29e0*/  UGETNEXTWORKID.BROADCAST [UR4], [UR5] ;  /* 0x00000000040073ca */ /* 0x000fec0008000100 */
[----:B------:R-:W-:Y:S01]  /*29f0*/  USEL UR4, URZ, 0x1, UP0 ;  /* 0x00000001ff047887 */ /* 0x000fe20008000000 */
[----:B------:R-:W-:Y:S01]  /*2a00*/  ISETP.NE.AND P0, PT, R8, 0x2, PT ;  /* 0x000000020800780c */ /* 0x000fe20003f05270 */
[----:B------:R-:W-:Y:S01]  /*2a10*/  USEL UR6, UR6, URZ, UP0 ;  /* 0x000000ff06067287 */ /* 0x000fe20008000000 */
[----:B------:R-:W2:Y:S03]  /*2a20*/  SYNCS.PHASECHK.TRANS64.TRYWAIT P1, [R0+URZ+0xc0], R5 ;  /* 0x0000c005000075a7 */ /* 0x000ea600080211ff */
[----:B------:R-:W-:Y:S01]  /*2a30*/  LOP3.LUT R12, R12, UR4, RZ, 0x3c, !PT ;  /* 0x000000040c0c7c12 */ /* 0x000fe2000f8e3cff */
[----:B-12---:R-:W-:Y:S07]  /*2a40*/  @!P1 BRA `(.L_x_46) ;  /* 0x0000008800f09947 */ /* 0x006fee0003800000 */
.L_x_148:
[C---:B------:R-:W-:Y:S01]  /*2a50*/  LEA R4, R11.reuse, UR37, 0x4 ;  /* 0x000000250b047c11 */ /* 0x040fe2000f8e20ff */
[----:B-1----:R-:W-:Y:S01]  /*2a60*/  VIADD R0, R0, 0xd0 ;  /* 0x000000d000007836 */ /* 0x002fe20000000000 */
[----:B------:R-:W-:Y:S01]  /*2a70*/  SEL R8, R8, RZ, P0 ;  /* 0x000000ff08087207 */ /* 0x000fe20000000000 */
[----:B------:R-:W-:-:S03]  /*2a80*/  VIADD R11, R11, 0x1 ;  /* 0x000000010b0b7836 */ /* 0x000fc60000000000 */
[----:B------:R-:W1:Y:S01]  /*2a90*/  LDS.128 R4, [R4+0x130] ;  /* 0x0001300004047984 */ /* 0x000e620000000c00 */
[----:B------:R-:W-:Y:S02]  /*2aa0*/  PRMT R0, RZ, 0x654, R0 ;  /* 0x00000654ff007816 */ /* 0x000fe40000000000 */
[C---:B------:R-:W-:Y:S01]  /*2ab0*/  ISETP.NE.AND P1, PT, R11.reuse, 0x2, PT ;  /* 0x000000020b00780c */ /* 0x040fe20003f25270 */
[----:B------:R-:W-:Y:S01]  /*2ac0*/  @!PT LDS RZ, [RZ] ;  /* 0x00000000fffff984 */ /* 0x000fe20000000800 */
[----:B------:R-:W-:Y:S01]  /*2ad0*/  @!PT LDS RZ, [RZ] ;  /* 0x00000000fffff984 */ /* 0x000fe20000000800 */
[----:B------:R-:W-:Y:S01]  /*2ae0*/  @!PT LDS RZ, [RZ] ;  /* 0x00000000fffff984 */ /* 0x000fe20000000800 */
[----:B------:R-:W-:Y:S01]  /*2af0*/  @!PT LDS RZ, [RZ] ;  /* 0x00000000fffff984 */ /* 0x000fe20000000800 */
[----:B------:R2:W-:Y:S06]  /*2b00*/  MEMBAR.ALL.CTA ;  /* 0x0000000000007992 */ /* 0x0005ec0000008000 */
[----:B--2---:R-:W2:Y:S01]  /*2b10*/  FENCE.VIEW.ASYNC.S ;  /* 0x00000000000073c6 */ /* 0x004ea20000000000 */
[----:B------:R-:W-:Y:S01]  /*2b20*/  SEL R11, R11, RZ, P1 ;  /* 0x000000ff0b0b7207 */ /* 0x000fe20000800000 */
[----:B--2---:R2:W-:Y:S01]  /*2b30*/  SYNCS.ARRIVE.TRANS64.RED.A1T0 RZ, [R0+URZ], RZ ;  /* 0x000000ff00ff79a7 */ /* 0x0045e200081004ff */
[----:B-1----:R-:W-:-:S02]  /*2b40*/  LOP3.LUT P3, RZ, R6, 0x1, RZ, 0xc0, !PT ;  /* 0x0000000106ff7812 */ /* 0x002fc4000786c0ff */
[----:B------:R-:W-:-:S04]  /*2b50*/  SEL R5, RZ, 0x1, P1 ;  /* 0x00000001ff057807 */ /* 0x000fc80000800000 */
[----:B------:R-:W-:Y:S02]  /*2b60*/  LOP3.LUT R10, R10, R5, RZ, 0x3c, !PT ;  /* 0x000000050a0a7212 */ /* 0x000fe400078e3cff */
[----:B--2---:R-:W-:-:S04]  /*2b70*/  SEL R0, RZ, 0x1, P0 ;  /* 0x00000001ff007807 */ /* 0x004fc80000000000 */
[----:B------:R-:W-:Y:S01]  /*2b80*/  LOP3.LUT R9, R9, R0, RZ, 0x3c, !PT ;  /* 0x0000000009097212 */ /* 0x000fe200078e3cff */
[----:B------:R-:W-:Y:S06]  /*2b90*/  @P3 BRA `(.L_x_47) ;  /* 0xfffffffc002c3947 */ /* 0x000fec000383ffff */
[----:B------:R-:W-:Y:S01]  /*2ba0*/  ULEA UR5, UR6, UR37, 0x3 ;  /* 0x0000002506057291 */ /* 0x000fe2000f8e18ff */
[----:B------:R-:W-:-:S08]  /*2bb0*/  SHF.L.U32 R3, R12, 0x1f, RZ ;  /* 0x0000001f0c037819 */ /* 0x000fd000000006ff */
[----:B------:R-:W1:Y:S02]  /*2bc0*/  SYNCS.PHASECHK.TRANS64 P0, [UR5+0xd0], R3 ;  /* 0x0000d003ff0075a7 */ /* 0x000e640008001005 */
[----:B-1----:R-:W-:Y:S05]  /*2bd0*/  @P0 BRA `(.L_x_48) ;  /* 0x0000000000080947 */ /* 0x002fea0003800000 */
[----:B------:R-:W1:Y:S02]  /*2be0*/  SYNCS.PHASECHK.TRANS64.TRYWAIT P0, [UR5+0xd0], R3 ;  /* 0x0000d003ff0075a7 */ /* 0x000e640008001105 */
[----:B-1----:R-:W-:Y:S05]  /*2bf0*/  @!P0 BRA `(.L_x_49) ;  /* 0x0000008800988947 */ /* 0x002fea0003800000 */
.L_x_48:
[----:B------:R-:W-:-:S04]  /*2c00*/  UIADD3 UR4, UPT, UPT, UR6, 0x1, URZ ;  /* 0x0000000106047890 */ /* 0x000fc8000fffe0ff */
[----:B------:R-:W-:-:S04]  /*2c10*/  UISETP.NE.AND UP0, UPT, UR4, 0x2, UPT ;  /* 0x000000020400788c */ /* 0x000fc8000bf05270 */
[----:B------:R-:W-:Y:S02]  /*2c20*/  USEL UR7, URZ, 0x1, UP0 ;  /* 0x00000001ff077887 */ /* 0x000fe40008000000 */
[----:B------:R-:W-:-:S04]  /*2c30*/  USEL UR4, UR4, URZ, UP0 ;  /* 0x000000ff04047287 */ /* 0x000fc80008000000 */
[----:B------:R-:W-:Y:S01]  /*2c40*/  ULEA UR4, UR4, UR37, 0x3 ;  /* 0x0000002504047291 */ /* 0x000fe2000f8e18ff */
[----:B-1----:R-:W-:-:S04]  /*2c50*/  LOP3.LUT R3, R12, UR7, RZ, 0x3c, !PT ;  /* 0x000000070c037c12 */ /* 0x002fc8000f8e3cff */
[----:B------:R-:W-:-:S04]  /*2c60*/  SHF.L.U32 R0, R3, 0x1f, RZ ;  /* 0x0000001f03007819 */ /* 0x000fc800000006ff */
[----:B------:R-:W1:Y:S02]  /*2c70*/  SYNCS.PHASECHK.TRANS64 P0, [UR4+0xd0], R0 ;  /* 0x0000d000ff0075a7 */ /* 0x000e640008001004 */
[----:B-1----:R-:W-:Y:S05]  /*2c80*/  @P0 EXIT ;  /* 0x000000000000094d */ /* 0x002fea0003800000 */
[----:B------:R-:W-:Y:S02]  /*2c90*/  SHF.L.U32 R3, R3, 0x1f, RZ ;  /* 0x0000001f03037819 */ /* 0x000fe400000006ff */
[----:B------:R-:W-:-:S07]  /*2ca0*/  MOV R0, UR4 ;  /* 0x0000000400007c02 */ /* 0x000fce0008000f00 */
.L_x_50:
[----:B-1----:R1:W2:Y:S02]  /*2cb0*/  SYNCS.PHASECHK.TRANS64.TRYWAIT P0, [R0+URZ+0xd0], R3 ;  /* 0x0000d003000075a7 */ /* 0x0022a400080011ff */
[----:B--2---:R-:W-:Y:S05]  /*2cc0*/  @!P0 NANOSLEEP.SYNCS 0x989680 ;  /* 0x009896800000895d */ /* 0x004fea0003900000 */
[----:B------:R-:W2:Y:S02]  /*2cd0*/  @!P0 SYNCS.PHASECHK.TRANS64 P0, [R0+URZ+0xd0], R3 ;  /* 0x0000d003000085a7 */ /* 0x000ea400080010ff */
[----:B--2---:R-:W-:Y:S05]  /*2ce0*/  @P0 EXIT ;  /* 0x000000000000094d */ /* 0x004fea0003800000 */
[----:B------:R-:W-:Y:S05]  /*2cf0*/  BRA `(.L_x_50) ;  /* 0xfffffffc00ec7947 */ /* 0x000fea000383ffff */
.L_x_43:
[----:B------:R-:W-:-:S09]  /*2d00*/  UISETP.NE.AND UP1, UPT, UR8, URZ, UPT ;  /* 0x000000ff0800728c */ /* 0x000fd2000bf25270 */
[----:B------:R-:W-:Y:S05]  /*2d10*/  BRA.U UP1, `(.L_x_51) ;  /* 0x0000000d01347547 */ /* 0x000fea000b800000 */
[----:B------:R-:W-:Y:S01]  /*2d20*/  UMOV UR4, 0x40 ;  /* 0x0000004000047882 */ /* 0x000fe20000000000 */
[----:B------:R-:W-:Y:S01]  /*2d30*/  NOP ;  /* 0x0000000000007918 */ /* 0x000fe20000000000 */
[----:B------:R-:W-:Y:S01]  /*2d40*/  ULEA UR4, UR37, UR4, 0x18 ;  /* 0x0000000425047291 */ /* 0x000fe2000f8ec0ff */
[----:B------:R-:W-:Y:S02]  /*2d50*/  UMOV UR5, 0x400 ;  /* 0x0000040000057882 */ /* 0x000fe40000000000 */
[----:B------:R-:W-:-:S06]  /*2d60*/  ULEA UR37, UR37, UR5, 0x18 ;  /* 0x0000000525257291 */ /* 0x000fcc000f8ec0ff */
[----:B------:R-:W1:Y:S02]  /*2d70*/  LDS.U8 R0, [UR4+0x1c] ;  /* 0x00001c04ff007984 */ /* 0x000e640008000000 */
[----:B-1----:R-:W-:-:S13]  /*2d80*/  ISETP.NE.AND P0, PT, R0, RZ, PT ;  /* 0x000000ff0000720c */ /* 0x002fda0003f05270 */
[----:B------:R-:W-:Y:S05]  /*2d90*/  @P0 BRA `(.L_x_52) ;  /* 0x0000000000580947 */ /* 0x000fea0003800000 */
[----:B------:R-:W-:-:S13]  /*2da0*/  ELECT P0, URZ, PT ;  /* 0x0000000000ff782f */ /* 0x000fda0003800000 */
[----:B------:R-:W-:Y:S05]  /*2db0*/  @!P0 BRA `(.L_x_53) ;  /* 0x0000000000608947 */ /* 0x000fea0003800000 */
[----:B------:R-:W-:Y:S01]  /*2dc0*/  UMOV UR5, 0x10 ;  /* 0x0000001000057882 */ /* 0x000fe20000000000 */
[----:B------:R-:W-:Y:S01]  /*2dd0*/  HFMA2 R0, -RZ, RZ, 0, 5.9604644775390625e-08 ;  /* 0x00000001ff007431 */ /* 0x000fe200000001ff */
[----:B------:R-:W-:-:S03]  /*2de0*/  MOV R2, 0xffff ;  /* 0x0000ffff00027802 */ /* 0x000fc60000000f00 */
[----:B------:R-:W-:Y:S04]  /*2df0*/  DEPBAR.LE SB1, 0x36 ;  /* 0x00009d800000791a */ /* 0x000fe80000000000 */
[----:B------:R-:W1:Y:S02]  /*2e00*/  UTCATOMSWS.FIND_AND_SET.ALIGN UP0, UR5, UR5 ;  /* 0x00000005000575e3 */ /* 0x000e640008000800 */
[----:B-1----:R-:W-:Y:S01]  /*2e10*/  MOV R3, UR5 ;  /* 0x0000000500037c02 */ /* 0x002fe20008000f00 */
[----:B------:R-:W-:Y:S06]  /*2e20*/  BRA.U UP0, `(.L_x_54) ;  /* 0x0000000100187547 */ /* 0x000fec000b800000 */
.L_x_55:
[----:B------:R-:W-:Y:S05]  /*2e30*/  NANOSLEEP 0x64 ;  /* 0x000000640000795d */ /* 0x000fea0003800000 */
[----:B------:R-:W-:-:S05]  /*2e40*/  UMOV UR5, 0x10 ;  /* 0x0000001000057882 */ /* 0x000fca0000000000 */
[----:B------:R-:W-:Y:S04]  /*2e50*/  DEPBAR.LE SB1, 0x36 ;  /* 0x00009d800000791a */ /* 0x000fe80000000000 */
[----:B------:R-:W1:Y:S02]  /*2e60*/  UTCATOMSWS.FIND_AND_SET.ALIGN UP0, UR5, UR5 ;  /* 0x00000005000575e3 */ /* 0x000e640008000800 */
[----:B-1----:R-:W-:Y:S01]  /*2e70*/  MOV R3, UR5 ;  /* 0x0000000500037c02 */ /* 0x002fe20008000f00 */
[----:B------:R-:W-:Y:S05]  /*2e80*/  BRA.U !UP0, `(.L_x_55) ;  /* 0xfffffffd08e87547 */ /* 0x000fea000b83ffff */
.L_x_54:
[-C--:B------:R-:W-:Y:S02]  /*2e90*/  SHF.L.U32 R2, R2, R3.reuse, RZ ;  /* 0x0000000302027219 */ /* 0x080fe400000006ff */
[----:B------:R-:W-:Y:S01]  /*2ea0*/  SHF.L.U32 R0, R0, R3, RZ ;  /* 0x0000000300007219 */ /* 0x000fe200000006ff */
[----:B------:R-:W-:Y:S02]  /*2eb0*/  IMAD.SHL.U32 R3, R3, 0x20, RZ ;  /* 0x0000002003037824 */ /* 0x000fe400078e00ff */
[----:B------:R1:W-:Y:S04]  /*2ec0*/  ATOMS.OR RZ, [UR4+0x14], R2 ;  /* 0x00001402ffff798c */ /* 0x0003e8000b000004 */
[----:B------:R1:W-:Y:S04]  /*2ed0*/  ATOMS.OR RZ, [UR4+0x18], R0 ;  /* 0x00001800ffff798c */ /* 0x0003e8000b000004 */
[----:B------:R1:W-:Y:S01]  /*2ee0*/  STS [UR37+0x150], R3 ;  /* 0x00015003ff007988 */ /* 0x0003e20008000825 */
[----:B------:R-:W-:Y:S05]  /*2ef0*/  BRA `(.L_x_53) ;  /* 0x0000000000107947 */ /* 0x000fea0003800000 */
.L_x_52:
[----:B------:R-:W-:Y:S02]  /*2f00*/  MOV R0, 0xffffffff ;  /* 0xffffffff00007802 */ /* 0x000fe40000000f00 */
[----:B------:R-:W-:-:S03]  /*2f10*/  MOV R2, 0x2f40 ;  /* 0x00002f4000027802 */ /* 0x000fc60000000f00 */
[----:B------:R1:W-:Y:S04]  /*2f20*/  STS [UR37+0x150], R0 ;  /* 0x00015000ff007988 */ /* 0x0003e80008000825 */
[----:B-1-3-5:R-:W-:Y:S05]  /*2f30*/  CALL.REL.NOINC `($__internal_1_$__cuda_sm10x_tcgen05_guardrail_trap_phase_invalid_during_alloc) ;  /* 0x0000008c00ac7944 */ /* 0x02afea0003c00000 */
.L_x_53:
[----:B------:R-:W-:Y:S05]  /*2f40*/  WARPSYNC.ALL ;  /* 0x0000000000007948 */ /* 0x000fea0003800000 */
[----:B------:R-:W2:Y:S01]  /*2f50*/  S2UR UR6, SR_CgaCtaId ;  /* 0x00000000000679c3 */ /* 0x000ea20000008800 */
[----:B------:R-:W-:Y:S01]  /*2f60*/  UMOV UR4, 0x400 ;  /* 0x0000040000047882 */ /* 0x000fe20000000000 */
[----:B------:R-:W-:-:S06]  /*2f70*/  NOP ;  /* 0x0000000000007918 */ /* 0x000fcc0000000000 */
[----:B------:R-:W-:Y:S06]  /*2f80*/  BAR.ARV 0x6, 0xa0 ;  /* 0x0182800000007b1d */ /* 0x000fec0000002000 */
[----:B------:R-:W4:Y:S01]  /*2f90*/  LDCU UR7, c[0x0][0x38c] ;  /* 0x00007180ff0777ac */ /* 0x000f220008000800 */
[----:B------:R-:W-:Y:S01]  /*2fa0*/  IMAD.MOV.U32 R11, RZ, RZ, 0x1 ;  /* 0x00000001ff0b7424 */ /* 0x000fe200078e00ff */
[----:B------:R-:W-:Y:S01]  /*2fb0*/  CS2R R8, SRZ ;  /* 0x0000000000087805 */ /* 0x000fe2000001ff00 */
[----:B------:R-:W-:Y:S01]  /*2fc0*/  IMAD.MOV.U32 R10, RZ, RZ, RZ ;  /* 0x000000ffff0a7224 */ /* 0x000fe200078e00ff */
[----:B------:R-:W-:Y:S01]  /*2fd0*/  UMOV UR18, URZ ;  /* 0x000000ff00127c82 */ /* 0x000fe20008000000 */
[----:B------:R-:W-:Y:S01]  /*2fe0*/  UMOV UR17, URZ ;  /* 0x000000ff00117c82 */ /* 0x000fe20008000000 */
[----:B------:R-:W-:Y:S01]  /*2ff0*/  UMOV UR22, 0x0 ;  /* 0x0000000000167882 */ /* 0x000fe20000000000 */
[----:B------:R-:W-:Y:S01]  /*3000*/  UMOV UR23, 0x8410010 ;  /* 0x0841001000177882 */ /* 0x000fe20000000000 */
[----:B------:R-:W-:Y:S01]  /*3010*/  UMOV UR20, 0x0 ;  /* 0x0000000000147882 */ /* 0x000fe20000000000 */
[----:B------:R-:W-:Y:S01]  /*3020*/  UMOV UR21, 0x8410010 ;  /* 0x0841001000157882 */ /* 0x000fe20000000000 */
[----:B--2---:R-:W-:Y:S01]  /*3030*/  ULEA UR6, UR6, UR4, 0x18 ;  /* 0x0000000406067291 */ /* 0x004fe2000f8ec0ff */
[----:B------:R-:W2:Y:S03]  /*3040*/  LDCU UR4, c[0x0][0x38c] ;  /* 0x00007180ff0477ac */ /* 0x000ea60008000800 */
[----:B------:R-:W-:-:S02]  /*3050*/  UIADD3 UR11, UPT, UPT, UR6, 0xc400, URZ ;  /* 0x0000c400060b7890 */ /* 0x000fc4000fffe0ff */
[----:B----4-:R-:W-:-:S03]  /*3060*/  UIADD3 UR7, UPT, UPT, UR7, 0x3f, URZ ;  /* 0x0000003f07077890 */ /* 0x010fc6000fffe0ff */
[----:B-1----:R-:W1:Y:S01]  /*3070*/  LDS R0, [UR6+0x150] ;  /* 0x00015006ff007984 */ /* 0x002e620008000800 */
[----:B------:R-:W-:Y:S02]  /*3080*/  UIADD3 UR12, UPT, UPT, UR6, 0x1a400, URZ ;  /* 0x0001a400060c7890 */ /* 0x000fe4000fffe0ff */
[----:B------:R-:W-:Y:S02]  /*3090*/  USHF.R.S32.HI UR5, URZ, 0x1f, UR7 ;  /* 0x0000001fff057899 */ /* 0x000fe40008011407 */
[----:B------:R-:W-:Y:S02]  /*30a0*/  USHF.R.U32.HI UR11, URZ, 0x4, UR11 ;  /* 0x00000004ff0b7899 */ /* 0x000fe4000801160b */
[----:B------:R-:W-:Y:S02]  /*30b0*/  ULEA.HI UR5, UR5, UR7, URZ, 0x6 ;  /* 0x0000000705057291 */ /* 0x000fe4000f8f30ff */
[----:B------:R-:W-:Y:S02]  /*30c0*/  USHF.R.U32.HI UR12, URZ, 0x4, UR12 ;  /* 0x00000004ff0c7899 */ /* 0x000fe4000801160c */
[----:B------:R-:W-:-:S02]  /*30d0*/  USHF.R.S32.HI UR5, URZ, 0x6, UR5 ;  /* 0x00000006ff057899 */ /* 0x000fc40008011405 */
[----:B------:R-:W-:Y:S02]  /*30e0*/  ULOP3.LUT UR11, UR11, 0x3fff, URZ, 0xc0, !UPT ;  /* 0x00003fff0b0b7892 */ /* 0x000fe4000f8ec0ff */
[----:B------:R-:W-:Y:S02]  /*30f0*/  UISETP.LT.AND UP0, UPT, UR5, 0x1, UPT ;  /* 0x000000010500788c */ /* 0x000fe4000bf01270 */
[----:B------:R-:W-:Y:S02]  /*3100*/  ULOP3.LUT UR12, UR12, 0x3fff, URZ, 0xc0, !UPT ;  /* 0x00003fff0c0c7892 */ /* 0x000fe4000f8ec0ff */
[----:B------:R-:W-:Y:S02]  /*3110*/  USEL UR10, UR5, 0x1, !UP0 ;  /* 0x00000001050a7887 */ /* 0x000fe4000c000000 */
[----:B------:R-:W-:Y:S02]  /*3120*/  ULOP3.LUT UR11, UR11, 0x10000, URZ, 0xfc, !UPT ;  /* 0x000100000b0b7892 */ /* 0x000fe4000f8efcff */
[----:B------:R-:W-:-:S02]  /*3130*/  ULOP3.LUT UR12, UR12, 0x2000000, URZ, 0xfc, !UPT ;  /* 0x020000000c0c7892 */ /* 0x000fc4000f8efcff */
[----:B------:R-:W-:Y:S02]  /*3140*/  UIADD3 UR10, UPT, UPT, -UR10, URZ, URZ ;  /* 0x000000ff0a0a7290 */ /* 0x000fe4000fffe1ff */
[----:B--2---:R-:W-:Y:S01]  /*3150*/  UISETP.GE.AND UP3, UPT, UR4, 0x1, UPT ;  /* 0x000000010400788c */ /* 0x004fe2000bf66270 */
[----:B-1----:R-:W-:-:S15]  /*3160*/  R2UR UR19, R0 ;  /* 0x00000000001372ca */ /* 0x002fde00000e0000 */
.L_x_62:
[----:B------:R-:W-:Y:S02]  /*3170*/  LEA R0, R10, UR6, 0x3 ;  /* 0x000000060a007c11 */ /* 0x000fe4000f8e18ff */
[----:B------:R-:W-:Y:S02]  /*3180*/  SHF.L.U32 R5, R9, 0x1f, RZ ;  /* 0x0000001f09057819 */ /* 0x000fe400000006ff */
[----:B------:R-:W-:Y:S01]  /*3190*/  PLOP3.LUT P0, PT, PT, PT, UP3, 0x80, 0x8 ;  /* 0x000000000008781c */ /* 0x000fe20003f0f038 */
[----:B------:R-:W-:Y:S01]  /*31a0*/  VIADD R3, R0, 0xd0 ;  /* 0x000000d000037836 */ /* 0x000fe20000000000 */
[----:B-1----:R-:W1:Y:S02]  /*31b0*/  SYNCS.PHASECHK.TRANS64.TRYWAIT P1, [R0+URZ+0xc0], R5 ;  /* 0x0000c005000075a7 */ /* 0x002e6400080211ff */
[----:B-1--4-:R-:W-:Y:S09]  /*31c0*/  @!P1 BRA `(.L_x_56) ;  /* 0x00000084003c9947 */ /* 0x012ff20003800000 */
.L_x_150:
[----:B------:R-:W-:Y:S01]  /*31d0*/  LEA R4, R10, UR6, 0x4 ;  /* 0x000000060a047c11 */ /* 0x000fe2000f8e20ff */
[----:B------:R-:W-:Y:S01]  /*31e0*/  @UP3 ULEA UR4, UR17, UR6, 0x3 ;  /* 0x0000000611043291 */ /* 0x000fe2000f8e18ff */
[----:B------:R-:W-:Y:S01]  /*31f0*/  PLOP3.LUT P2, PT, PT, PT, PT, 0x80, 0x8 ;  /* 0x000000000008781c */ /* 0x000fe20003f4f070 */
[----:B------:R-:W-:Y:S01]  /*3200*/  ULEA UR8, UR18, UR6, 0x3 ;  /* 0x0000000612087291 */ /* 0x000fe2000f8e18ff */
[----:B------:R-:W-:Y:S01]  /*3210*/  PRMT R3, RZ, 0x654, R3 ;  /* 0x00000654ff037816 */ /* 0x000fe20000000003 */
[----:B------:R-:W-:Y:S01]  /*3220*/  ULEA UR9, UR18, UR19, 0x8 ;  /* 0x0000001312097291 */ /* 0x000fe2000f8e40ff */
[----:B-1----:R-:W1:Y:S01]  /*3230*/  LDS.128 R4, [R4+0x130] ;  /* 0x0001300004047984 */ /* 0x002e620000000c00 */
[----:B------:R-:W-:Y:S02]  /*3240*/  @P0 SHF.L.U32 R2, R8, 0x1f, RZ ;  /* 0x0000001f08020819 */ /* 0x000fe400000006ff */
[----:B------:R-:W-:Y:S01]  /*3250*/  SHF.L.U32 R0, R11, 0x1f, RZ ;  /* 0x0000001f0b007819 */ /* 0x000fe200000006ff */
[----:B------:R-:W-:Y:S01]  /*3260*/  @!PT LDS RZ, [RZ] ;  /* 0x00000000fffff984 */ /* 0x000fe20000000800 */
[----:B------:R-:W-:Y:S01]  /*3270*/  @!PT LDS RZ, [RZ] ;  /* 0x00000000fffff984 */ /* 0x000fe20000000800 */
[----:B------:R-:W-:Y:S01]  /*3280*/  @!PT LDS RZ, [RZ] ;  /* 0x00000000fffff984 */ /* 0x000fe20000000800 */
[----:B------:R-:W-:Y:S01]  /*3290*/  @!PT LDS RZ, [RZ] ;  /* 0x00000000fffff984 */ /* 0x000fe20000000800 */
[----:B------:R2:W-:Y:S06]  /*32a0*/  MEMBAR.ALL.CTA ;  /* 0x0000000000007992 */ /* 0x0005ec0000008000 */
[----:B--2---:R-:W2:Y:S02]  /*32b0*/  FENCE.VIEW.ASYNC.S ;  /* 0x00000000000073c6 */ /* 0x004ea40000000000 */
[----:B--2---:R2:W-:Y:S01]  /*32c0*/  SYNCS.ARRIVE.TRANS64.RED.A1T0 RZ, [R3+URZ], RZ ;  /* 0x000000ff03ff79a7 */ /* 0x0045e200081004ff */
[----:B------:R2:W4:Y:S01]  /*32d0*/  @P0 SYNCS.PHASECHK.TRANS64.TRYWAIT P2, [UR4], R2 ;  /* 0x00000002ff0005a7 */ /* 0x0005220008041104 */
[----:B-1----:R-:W-:Y:S01]  /*32e0*/  LOP3.LUT P1, RZ, R6, 0x1, RZ, 0xc0, !PT ;  /* 0x0000000106ff7812 */ /* 0x002fe2000782c0ff */
[----:B------:R-:W1:Y:S02]  /*32f0*/  SYNCS.PHASECHK.TRANS64.TRYWAIT P0, [UR8+0xf0], R0 ;  /* 0x0000f000ff0075a7 */ /* 0x000e640008001108 */
[----:B-12-4-:R-:W-:Y:S10]  /*3300*/  @!P0 BRA `(.L_x_57) ;  /* 0x0000008400008947 */ /* 0x016ff40003800000 */
.L_x_152:
[----:B------:R-:W-:Y:S01]  /*3310*/  IADD3 R10, PT, PT, R10, 0x1, RZ ;  /* 0x000000010a0a7810 */ /* 0x000fe20007ffe0ff */
[----:B------:R-:W-:Y:S06]  /*3320*/  BRA.U !UP3, `(.L_x_58) ;  /* 0x000000010b987547 */ /* 0x000fec000b800000 */
[----:B------:R-:W-:Y:S01]  /*3330*/  UPLOP3.LUT UP4, UPT, UPT, UPT, UPT, 0x40, 0x4 ;  /* 0x000000000004789c */ /* 0x000fe20003f8e870 */
[----:B------:R-:W-:Y:S01]  /*3340*/  UMOV UR16, UR10 ;  /* 0x0000000a00107c82 */ /* 0x000fe20008000000 */
[----:B------:R-:W-:Y:S01]  /*3350*/  UMOV UR15, UR5 ;  /* 0x00000005000f7c82 */ /* 0x000fe20008000000 */
[----:B------:R-:W-:-:S08]  /*3360*/  UMOV UR14, UR17 ;  /* 0x00000011000e7c82 */ /* 0x000fd00008000000 */
.L_x_61:
[----:B------:R-:W-:Y:S02]  /*3370*/  UIADD3 UR16, UPT, UPT, UR16, 0x1, URZ ;  /* 0x0000000110107890 */ /* 0x000fe4000fffe0ff */
[----:B--2---:R-:W-:Y:S02]  /*3380*/  ULEA UR7, UR14, UR6, 0x3 ;  /* 0x000000060e077291 */ /* 0x004fe4000f8e18ff */
[----:B------:R-:W-:Y:S01]  /*3390*/  UISETP.NE.AND UP0, UPT, UR16, URZ, UPT ;  /* 0x000000ff1000728c */ /* 0x000fe2000bf05270 */
[----:B----4-:R-:W-:Y:S10]  /*33a0*/  @P2 BRA `(.L_x_59) ;  /* 0x00000000000c2947 */ /* 0x010ff40003800000 */
[----:B-1----:R-:W-:Y:S04]  /*33b0*/  SHF.L.U32 R3, R8, 0x1f, RZ ;  /* 0x0000001f08037819 */ /* 0x002fe800000006ff */
[----:B------:R-:W1:Y:S02]  /*33c0*/  SYNCS.PHASECHK.TRANS64.TRYWAIT P0, [UR7], R3 ;  /* 0x00000003ff0075a7 */ /* 0x000e640008001107 */
[----:B-1----:R-:W-:Y:S05]  /*33d0*/  @!P0 BRA `(.L_x_60) ;  /* 0x0000008000e48947 */ /* 0x002fea0003800000 */
.L_x_59:
[----:B------:R-:W-:Y:S01]  /*33e0*/  UISETP.NE.AND UP1, UPT, UR15, 0x1, UPT ;  /* 0x000000010f00788c */ /* 0x000fe2000bf25270 */
[----:B------:R-:W-:Y:S01]  /*33f0*/  PLOP3.LUT P2, PT, PT, PT, PT, 0x80, 0x8 ;  /* 0x000000000008781c */ /* 0x000fe20003f4f070 */
[----:B------:R-:W-:Y:S02]  /*3400*/  UIADD3 UR17, UPT, UPT, UR14, 0x1, URZ ;  /* 0x000000010e117890 */ /* 0x000fe4000fffe0ff */
[----:B------:R-:W-:Y:S02]  /*3410*/  ULEA UR24, UR14, UR12, 0xa ;  /* 0x0000000c0e187291 */ /* 0x000fe4000f8e50ff */
[----:B------:R-:W-:Y:S01]  /*3420*/  UISETP.NE.AND UP2, UPT, UR17, 0x7, UPT ;  /* 0x000000071100788c */ /* 0x000fe2000bf45270 */
[----:B------:R-:W-:Y:S01]  /*3430*/  PLOP3.LUT P0, PT, PT, PT, UP1, 0x80, 0x8 ;  /* 0x000000000008781c */ /* 0x000fe20003f0f018 */
[----:B------:R-:W-:Y:S02]  /*3440*/  ULEA UR26, UR14, UR11, 0x9 ;  /* 0x0000000b0e1a7291 */ /* 0x000fe4000f8e48ff */
[----:B------:R-:W-:Y:S02]  /*3450*/  USEL UR13, URZ, 0x1, UP2 ;  /* 0x00000001ff0d7887 */ /* 0x000fe40009000000 */
[----:B------:R-:W-:Y:S02]  /*3460*/  USEL UR17, UR17, URZ, UP2 ;  /* 0x000000ff11117287 */ /* 0x000fe40009000000 */
[----:B------:R-:W-:Y:S02]  /*3470*/  UIADD3 UR30, UPT, UPT, UR24, 0x100, URZ ;  /* 0x00000100181e7890 */ /* 0x000fe4000fffe0ff */
[----:B------:R-:W-:Y:S01]  /*3480*/  @UP1 ULEA UR4, UR17, UR6, 0x3 ;  /* 0x0000000611041291 */ /* 0x000fe2000f8e18ff */
[----:B------:R-:W-:Y:S01]  /*3490*/  LOP3.LUT R8, R8, UR13, RZ, 0x3c, !PT ;  /* 0x0000000d08087c12 */ /* 0x000fe2000f8e3cff */
[----:B------:R-:W-:Y:S02]  /*34a0*/  UIADD3 UR28, UPT, UPT, UR26, 0x2, URZ ;  /* 0x000000021a1c7890 */ /* 0x000fe4000fffe0ff */
[----:B------:R-:W-:Y:S01]  /*34b0*/  UIADD3 UR7, UPT, UPT, UR7, 0x38, URZ ;  /* 0x0000003807077890 */ /* 0x000fe2000fffe0ff */
[----:B-1----:R-:W-:Y:S01]  /*34c0*/  @P0 SHF.L.U32 R0, R8, 0x1f, RZ ;  /* 0x0000001f08000819 */ /* 0x002fe200000006ff */
[----:B------:R-:W-:Y:S01]  /*34d0*/  UMOV UR25, 0x40004040 ;  /* 0x4000404000197882 */ /* 0x000fe20000000000 */
[----:B------:R-:W-:Y:S01]  /*34e0*/  UMOV UR27, 0x80004020 ;  /* 0x80004020001b7882 */ /* 0x000fe20000000000 */
[----:B------:R-:W-:Y:S01]  /*34f0*/  UMOV UR31, 0x40004040 ;  /* 0x40004040001f7882 */ /* 0x000fe20000000000 */
[----:B------:R2:W4:Y:S01]  /*3500*/  @P0 SYNCS.PHASECHK.TRANS64.TRYWAIT P2, [UR4], R0 ;  /* 0x00000000ff0005a7 */ /* 0x0005220008041104 */
[----:B------:R-:W-:Y:S01]  /*3510*/  UIADD3 UR15, UPT, UPT, UR15, -0x1, URZ ;  /* 0xffffffff0f0f7890 */ /* 0x000fe2000fffe0ff */
[----:B------:R2:W-:Y:S01]  /*3520*/  UTCQMMA gdesc[UR26], gdesc[UR24], tmem[UR9], tmem[UR22], idesc[UR23], UP4 ;  /* 0x00ff16181a0075ea */ /* 0x0005e2000a000309 */
[----:B------:R-:W-:Y:S01]  /*3530*/  UPLOP3.LUT UP4, UPT, UPT, UPT, UPT, 0x80, 0x8 ;  /* 0x000000000008789c */ /* 0x000fe20003f8f070 */
[----:B------:R-:W-:Y:S01]  /*3540*/  UMOV UR29, 0x80004020 ;  /* 0x80004020001d7882 */ /* 0x000fe20000000000 */
[----:B------:R-:W-:Y:S01]  /*3550*/  UMOV UR14, UR17 ;  /* 0x00000011000e7c82 */ /* 0x000fe20008000000 */
[----:B------:R2:W-:Y:S01]  /*3560*/  UTCQMMA gdesc[UR28], gdesc[UR30], tmem[UR9], tmem[UR20], idesc[UR21], UPT ;  /* 0x00ff141e1c0075ea */ /* 0x0005e2000b800309 */
[----:B------:R2:W-:Y:S01]  /*3570*/  UTCBAR [UR7], URZ ;  /* 0x000000ff070073e9 */ /* 0x0005e200080000ff */
[----:B------:R-:W-:Y:S06]  /*3580*/  BRA.U UP0, `(.L_x_61) ;  /* 0xfffffffd00787547 */ /* 0x000fec000b83ffff */
.L_x_58:
[----:B------:R-:W-:Y:S01]  /*3590*/  UIADD3 UR18, UPT, UPT, UR18, 0x1, URZ ;  /* 0x0000000112127890 */ /* 0x000fe2000fffe0ff */
[C---:B------:R-:W-:Y:S01]  /*35a0*/  ISETP.NE.AND P0, PT, R10.reuse, 0x2, PT ;  /* 0x000000020a00780c */ /* 0x040fe20003f05270 */
[----:B------:R-:W-:Y:S02]  /*35b0*/  UIADD3 UR8, UPT, UPT, UR8, 0xe0, URZ ;  /* 0x000000e008087890 */ /* 0x000fe4000fffe0ff */
[----:B------:R-:W-:Y:S01]  /*35c0*/  UISETP.NE.AND UP0, UPT, UR18, 0x2, UPT ;  /* 0x000000021200788c */ /* 0x000fe2000bf05270 */
[----:B-12---:R-:W-:Y:S02]  /*35d0*/  SEL R0, RZ, 0x1, P0 ;  /* 0x00000001ff007807 */ /* 0x006fe40000000000 */
[----:B------:R-:W-:Y:S01]  /*35e0*/  SEL R10, R10, RZ, P0 ;  /* 0x000000ff0a0a7207 */ /* 0x000fe20000000000 */
[----:B------:R-:W-:Y:S01]  /*35f0*/  USEL UR4, URZ, 0x1, UP0 ;  /* 0x00000001ff047887 */ /* 0x000fe20008000000 */
[----:B------:R-:W-:Y:S01]  /*3600*/  LOP3.LUT R9, R9, R0, RZ, 0x3c, !PT ;  /* 0x0000000009097212 */ /* 0x000fe200078e3cff */
[----:B------:R-:W-:Y:S01]  /*3610*/  USEL UR18, UR18, URZ, UP0 ;  /* 0x000000ff12127287 */ /* 0x000fe20008000000 */
[----:B------:R1:W-:Y:S03]  /*3620*/  UTCBAR [UR8], URZ ;  /* 0x000000ff080073e9 */ /* 0x0003e600080000ff */
[----:B------:R-:W-:Y:S01]  /*3630*/  LOP3.LUT R11, R11, UR4, RZ, 0x3c, !PT ;  /* 0x000000040b0b7c12 */ /* 0x000fe2000f8e3cff */
[----:B------:R-:W-:Y:S07]  /*3640*/  @P1 BRA `(.L_x_62) ;  /* 0xfffffff800c81947 */ /* 0x000fee000383ffff */
[----:B------:R-:W2:Y:S01]  /*3650*/  S2UR UR4, SR_CgaCtaId ;  /* 0x00000000000479c3 */ /* 0x000ea20000008800 */
[----:B------:R-:W-:Y:S01]  /*3660*/  ELECT P0, URZ, PT ;  /* 0x0000000000ff782f */ /* 0x000fe20003800000 */
[----:B------:R-:W-:Y:S01]  /*3670*/  IMAD.MOV.U32 R0, RZ, RZ, 0x1 ;  /* 0x00000001ff007424 */ /* 0x000fe200078e00ff */
[----:B------:R-:W-:Y:S01]  /*3680*/  UIADD3 UR6, UPT, UPT, UR6, 0xf0, URZ ;  /* 0x000000f006067890 */ /* 0x000fe2000fffe0ff */
[----:B------:R-:W-:Y:S01]  /*3690*/  SHF.L.U32 R3, R11, 0x1f, RZ ;  /* 0x0000001f0b037819 */ /* 0x000fe200000006ff */
[----:B------:R-:W-:-:S03]  /*36a0*/  UMOV UR5, 0x40 ;  /* 0x0000004000057882 */ /* 0x000fc60000000000 */
[----:B------:R-:W-:Y:S01]  /*36b0*/  UVIRTCOUNT.DEALLOC.SMPOOL 0x80 ;  /* 0x000000800000784c */ /* 0x000fe20000000000 */
[----:B--2---:R-:W-:Y:S02]  /*36c0*/  ULEA UR4, UR4, UR5, 0x18 ;  /* 0x0000000504047291 */ /* 0x004fe4000f8ec0ff */
[----:B------:R-:W-:-:S07]  /*36d0*/  ULEA UR5, UR18, UR6, 0x3 ;  /* 0x0000000612057291 */ /* 0x000fce000f8e18ff */
[----:B------:R2:W-:Y:S02]  /*36e0*/  @P0 STS.U8 [UR4+0x1c], R0 ;  /* 0x00001c00ff000988 */ /* 0x0005e40008000004 */
[----:B------:R-:W3:Y:S02]  /*36f0*/  SYNCS.PHASECHK.TRANS64.TRYWAIT P0, [UR5], R3 ;  /* 0x00000003ff0075a7 */ /* 0x000ee40008001105 */
[----:B--23--:R-:W-:Y:S05]  /*3700*/  @!P0 BRA `(.L_x_63) ;  /* 0x0000008000308947 */ /* 0x00cfea0003800000 */
.L_x_155:
[----:B------:R-:W-:-:S04]  /*3710*/  UIADD3 UR7, UPT, UPT, UR18, 0x1, URZ ;  /* 0x0000000112077890 */ /* 0x000fc8000fffe0ff */
[----:B------:R-:W-:-:S04]  /*3720*/  UISETP.NE.AND UP0, UPT, UR7, 0x2, UPT ;  /* 0x000000020700788c */ /* 0x000fc8000bf05270 */
[----:B------:R-:W-:Y:S02]  /*3730*/  USEL UR5, URZ, 0x1, UP0 ;  /* 0x00000001ff057887 */ /* 0x000fe40008000000 */
[----:B------:R-:W-:-:S04]  /*3740*/  USEL UR7, UR7, URZ, UP0 ;  /* 0x000000ff07077287 */ /* 0x000fc80008000000 */
[----:B------:R-:W-:Y:S01]  /*3750*/  ULEA UR7, UR7, UR6, 0x3 ;  /* 0x0000000607077291 */ /* 0x000fe2000f8e18ff */
[----:B--2---:R-:W-:-:S04]  /*3760*/  LOP3.LUT R3, R11, UR5, RZ, 0x3c, !PT ;  /* 0x000000050b037c12 */ /* 0x004fc8000f8e3cff */
[----:B------:R-:W-:-:S04]  /*3770*/  SHF.L.U32 R3, R3, 0x1f, RZ ;  /* 0x0000001f03037819 */ /* 0x000fc800000006ff */
[----:B------:R-:W2:Y:S02]  /*3780*/  SYNCS.PHASECHK.TRANS64.TRYWAIT P0, [UR7], R3 ;  /* 0x00000003ff0075a7 */ /* 0x000ea40008001107 */
[----:B--2---:R-:W-:Y:S05]  /*3790*/  @!P0 BRA `(.L_x_64) ;  /* 0x0000008000248947 */ /* 0x004fea0003800000 */
.L_x_157:
[----:B------:R-:W-:Y:S01]  /*37a0*/  NOP ;  /* 0x0000000000007918 */ /* 0x000fe20000000000 */
[----:B--2---:R-:W2:Y:S01]  /*37b0*/  LDS R0, [UR4+0x14] ;  /* 0x00001404ff007984 */ /* 0x004ea20008000800 */
[----:B------:R-:W-:Y:S01]  /*37c0*/  ULOP3.LUT UR6, UR19, 0xffff, URZ, 0xc0, !UPT ;  /* 0x0000ffff13067892 */ /* 0x000fe2000f8ec0ff */
[----:B-1----:R-:W-:Y:S01]  /*37d0*/  UMOV UR8, 0xffff ;  /* 0x0000ffff00087882 */ /* 0x002fe20000000000 */
[----:B------:R-:W-:Y:S02]  /*37e0*/  UMOV UR5, 0x1 ;  /* 0x0000000100057882 */ /* 0x000fe40000000000 */
[----:B------:R-:W-:-:S04]  /*37f0*/  USHF.R.U32.HI UR6, URZ, 0x5, UR6 ;  /* 0x00000005ff067899 */ /* 0x000fc80008011606 */
[----:B------:R-:W-:Y:S02]  /*3800*/  USHF.L.U32 UR8, UR8, UR6, URZ ;  /* 0x0000000608087299 */ /* 0x000fe400080006ff */
[----:B------:R-:W-:-:S04]  /*3810*/  USHF.L.U32 UR5, UR5, UR6, URZ ;  /* 0x0000000605057299 */ /* 0x000fc800080006ff */
[----:B--2---:R-:W-:-:S04]  /*3820*/  LOP3.LUT R0, R0, UR8, RZ, 0xc0, !PT ;  /* 0x0000000800007c12 */ /* 0x004fc8000f8ec0ff */
[----:B------:R-:W-:-:S13]  /*3830*/  ISETP.NE.AND P0, PT, R0, UR8, PT ;  /* 0x0000000800007c0c */ /* 0x000fda000bf05270 */
[----:B------:R-:W-:Y:S05]  /*3840*/  @P0 BRA `(.L_x_65) ;  /* 0x0000000000580947 */ /* 0x000fea0003800000 */
[----:B------:R-:W1:Y:S02]  /*3850*/  LDS R0, [UR4+0x18] ;  /* 0x00001804ff007984 */ /* 0x000e640008000800 */
[----:B-1----:R-:W-:-:S04]  /*3860*/  LOP3.LUT R0, R0, UR5, RZ, 0xc0, !PT ;  /* 0x0000000500007c12 */ /* 0x002fc8000f8ec0ff */
[----:B------:R-:W-:-:S13]  /*3870*/  ISETP.NE.AND P0, PT, R0, UR5, PT ;  /* 0x0000000500007c0c */ /* 0x000fda000bf05270 */
[----:B------:R-:W-:Y:S05]  /*3880*/  @P0 BRA `(.L_x_66) ;  /* 0x00000000003c0947 */ /* 0x000fea0003800000 */
[----:B------:R-:W1:Y:S01]  /*3890*/  S2R R2, SR_LANEID ;  /* 0x0000000000027919 */ /* 0x000e620000000000 */
[----:B------:R-:W-:Y:S01]  /*38a0*/  ULOP3.LUT UR8, URZ, UR8, URZ, 0x33, !UPT ;  /* 0x00000008ff087292 */ /* 0x000fe2000f8e33ff */
[----:B------:R-:W-:Y:S01]  /*38b0*/  LOP3.LUT R4, RZ, UR5, RZ, 0x33, !PT ;  /* 0x00000005ff047c12 */ /* 0x000fe2000f8e33ff */
[----:B------:R-:W-:Y:S02]  /*38c0*/  VOTEU.ANY UR7, UPT, PT ;  /* 0x0000000000077886 */ /* 0x000fe400038e0100 */
[----:B------:R-:W-:Y:S01]  /*38d0*/  UFLO.U32 UR7, UR7 ;  /* 0x00000007000772bd */ /* 0x000fe200080e0000 */
[----:B------:R-:W2:Y:S01]  /*38e0*/  REDUX UR5, R4 ;  /* 0x00000000040573c4 */ /* 0x000ea20000000000 */
[----:B------:R-:W-:-:S06]  /*38f0*/  IMAD.U32 R0, RZ, RZ, UR8 ;  /* 0x00000008ff007e24 */ /* 0x000fcc000f8e00ff */
[----:B------:R3:W-:Y:S01]  /*3900*/  UTCATOMSWS.AND URZ, UR8 ;  /* 0x0000000800ff79e3 */ /* 0x0007e20008000000 */
[----:B------:R-:W4:Y:S01]  /*3910*/  REDUX UR6, R0 ;  /* 0x00000000000673c4 */ /* 0x000f220000000000 */
[----:B-1----:R-:W-:Y:S01]  /*3920*/  ISETP.EQ.U32.AND P0, PT, R2, UR7, PT ;  /* 0x0000000702007c0c */ /* 0x002fe2000bf02070 */
[----:B--2---:R-:W-:Y:S01]  /*3930*/  IMAD.U32 R2, RZ, RZ, UR5 ;  /* 0x00000005ff027e24 */ /* 0x004fe2000f8e00ff */
[----:B----4-:R-:W-:-:S11]  /*3940*/  MOV R3, UR6 ;  /* 0x0000000600037c02 */ /* 0x010fd60008000f00 */
[----:B------:R3:W-:Y:S04]  /*3950*/  @P0 ATOMS.AND RZ, [UR4+0x14], R3 ;  /* 0x00001403ffff098c */ /* 0x0007e8000a800004 */
[----:B------:R3:W-:Y:S01]  /*3960*/  @P0 ATOMS.AND RZ, [UR4+0x18], R2 ;  /* 0x00001802ffff098c */ /* 0x0007e2000a800004 */
[----:B------:R-:W-:Y:S05]  /*3970*/  BRA `(.L_x_67) ;  /* 0x0000000000147947 */ /* 0x000fea0003800000 */
.L_x_66:
[----:B------:R-:W-:Y:S02]  /*3980*/  MOV R2, 0x39a0 ;  /* 0x000039a000027802 */ /* 0x000fe40000000f00 */
[----:B----45:R-:W-:Y:S05]  /*3990*/  CALL.REL.NOINC `($__internal_0_$__cuda_sm10x_tcgen05_guardrail_trap_col_being_dealloced_not_returned_by_alloc) ;  /* 0x0000008400087944 */ /* 0x030fea0003c00000 */
[----:B------:R-:W-:Y:S05]  /*39a0*/  BRA `(.L_x_67) ;  /* 0x0000000000087947 */ /* 0x000fea0003800000 */
.L_x_65:
[----:B------:R-:W-:Y:S02]  /*39b0*/  MOV R2, 0x39d0 ;  /* 0x000039d000027802 */ /* 0x000fe40000000f00 */
[----:B----45:R-:W-:Y:S05]  /*39c0*/  CALL.REL.NOINC `($__internal_2_$__cuda_sm10x_tcgen05_guardrail_trap_unallocated_columns_being_dealloced) ;  /* 0x0000008400147944 */ /* 0x030fea0003c00000 */
.L_x_67:
[----:B------:R-:W-:Y:S01]  /*39d0*/  NOP ;  /* 0x0000000000007918 */ /* 0x000fe20000000000 */
[----:B---3--:R-:W-:Y:S05]  /*39e0*/  EXIT ;  /* 0x000000000000794d */ /* 0x008fea0003800000 */
.L_x_51:
[----:B------:R-:W-:-:S09]  /*39f0*/  UISETP.NE.OR UP2, UPT, UR8, 0x3, !UP2 ;  /* 0x000000030800788c */ /* 0x000fd2000d745670 */
[----:B------:R-:W-:Y:S05]  /*3a00*/  BRA.U UP2, `(.L_x_68) ;  /* 0x0000001102147547 */ /* 0x000fea000b800000 */
[----:B------:R-:W1:Y:S01]  /*3a10*/  LDC R0, c[0x0][0xb30] ;  /* 0x0002cc00ff007b82 */ /* 0x000e620000000800 */
[----:B------:R-:W2:Y:S01]  /*3a20*/  LDCU.64 UR8, c[0x0][0x888] ;  /* 0x00011100ff0877ac */ /* 0x000ea20008000a00 */
[----:B------:R-:W-:Y:S02]  /*3a30*/  HFMA2 R29, -RZ, RZ, 0, 0 ;  /* 0x00000000ff1d7431 */ /* 0x000fe400000001ff */
[----:B------:R-:W-:Y:S01]  /*3a40*/  IMAD.MOV.U32 R31, RZ, RZ, 0x1 ;  /* 0x00000001ff1f7424 */ /* 0x000fe200078e00ff */
[----:B------:R-:W-:Y:S01]  /*3a50*/  MOV R23, 0x2000 ;  /* 0x0000200000177802 */ /* 0x000fe20000000f00 */
[----:B------:R-:W4:Y:S01]  /*3a60*/  LDCU.64 UR4, c[0x0][0x890] ;  /* 0x00011200ff0477ac */ /* 0x000f220008000a00 */
[----:B------:R-:W-:Y:S01]  /*3a70*/  IMAD.MOV.U32 R30, RZ, RZ, RZ ;  /* 0x000000ffff1e7224 */ /* 0x000fe200078e00ff */
[----:B------:R-:W3:Y:S01]  /*3a80*/  LDC R19, c[0x0][0x370] ;  /* 0x0000dc00ff137b82 */ /* 0x000ee20000000800 */
[----:B------:R-:W-:Y:S01]  /*3a90*/  UMOV UR7, 0x400 ;  /* 0x0000040000077882 */ /* 0x000fe20000000000 */
[----:B------:R-:W-:-:S02]  /*3aa0*/  UPLOP3.LUT UP1, UPT, UPT, UPT, UPT, 0x40, 0x4 ;  /* 0x000000000004789c */ /* 0x000fc40003f2e870 */
[----:B------:R-:W-:-:S04]  /*3ab0*/  ULEA UR7, UR37, UR7, 0x18 ;  /* 0x0000000725077291 */ /* 0x000fc8000f8ec0ff */
[----:B------:R-:W3:Y:S01]  /*3ac0*/  LDC R2, c[0x0][0xb0c] ;  /* 0x0002c300ff027b82 */ /* 0x000ee20000000800 */
[----:B------:R-:W-:Y:S02]  /*3ad0*/  UIADD3 UR13, UPT, UPT, UR7, 0x88, URZ ;  /* 0x00000088070d7890 */ /* 0x000fe4000fffe0ff */
[----:B--2---:R-:W-:Y:S02]  /*3ae0*/  UISETP.NE.U32.AND UP2, UPT, UR8, URZ, UPT ;  /* 0x000000ff0800728c */ /* 0x004fe4000bf45070 */
[----:B------:R-:W-:Y:S02]  /*3af0*/  UIADD3 UR33, UPT, UPT, UR7, 0x70, URZ ;  /* 0x0000007007217890 */ /* 0x000fe4000fffe0ff */
[----:B----4-:R-:W-:Y:S01]  /*3b00*/  UISETP.NE.U32.AND UP3, UPT, UR4, URZ, UPT ;  /* 0x000000ff0400728c */ /* 0x010fe2000bf65070 */
[----:B------:R-:W2:Y:S01]  /*3b10*/  LDC R18, c[0x0][0xb20] ;  /* 0x0002c800ff127b82 */ /* 0x000ea20000000800 */
[----:B-1----:R-:W-:Y:S01]  /*3b20*/  ISETP.NE.AND P1, PT, R0, 0x1, PT ;  /* 0x000000010000780c */ /* 0x002fe20003f25270 */
[----:B------:R-:W-:-:S02]  /*3b30*/  UISETP.NE.AND.EX UP2, UPT, UR9, URZ, UPT, UP2 ;  /* 0x000000ff0900728c */ /* 0x000fc4000bf45320 */
[----:B------:R-:W-:Y:S02]  /*3b40*/  UIADD3 UR25, UPT, UPT, UR7, 0x78, URZ ;  /* 0x0000007807197890 */ /* 0x000fe4000fffe0ff */
[----:B------:R-:W-:Y:S02]  /*3b50*/  UIADD3 UR17, UPT, UPT, UR7, 0x80, URZ ;  /* 0x0000008007117890 */ /* 0x000fe4000fffe0ff */
[----:B------:R-:W1:Y:S01]  /*3b60*/  LDC.64 R32, c[0x0][0x348] ;  /* 0x0000d200ff207b82 */ /* 0x000e620000000a00 */
[----:B------:R-:W-:Y:S02]  /*3b70*/  UPRMT UR13, UR37, 0x654, UR13 ;  /* 0x00000654250d7896 */ /* 0x000fe4000800000d */
[----:B------:R-:W-:-:S05]  /*3b80*/  UISETP.NE.AND.EX UP3, UPT, UR5, URZ, UPT, UP3 ;  /* 0x000000ff0500728c */ /* 0x000fca000bf65330 */
[----:B------:R-:W4:Y:S08]  /*3b90*/  LDC.64 R16, c[0x0][0xb10] ;  /* 0x0002c400ff107b82 */ /* 0x000f300000000a00 */
[----:B------:R-:W1:Y:S08]  /*3ba0*/  LDC.64 R6, c[0x0][0xb18] ;  /* 0x0002c600ff067b82 */ /* 0x000e700000000a00 */
[----:B------:R-:W1:Y:S08]  /*3bb0*/  LDC.64 R4, c[0x0][0xb28] ;  /* 0x0002ca00ff047b82 */ /* 0x000e700000000a00 */
[----:B--23--:R-:W1:Y:S02]  /*3bc0*/  LDC R22, c[0x0][0x374] ;  /* 0x0000dd00ff167b82 */ /* 0x00ce640000000800 */
.L_x_79:
[C---:B------:R-:W-:Y:S02]  /*3bd0*/  LEA R0, R30.reuse, UR7, 0x3 ;  /* 0x000000071e007c11 */ /* 0x040fe4000f8e18ff */
[----:B------:R-:W-:Y:S02]  /*3be0*/  SHF.L.U32 R3, R29, 0x1f, RZ ;  /* 0x0000001f1d037819 */ /* 0x000fe400000006ff */
[----:B------:R-:W-:Y:S02]  /*3bf0*/  LEA R24, R30, UR7, 0x4 ;  /* 0x000000071e187c11 */ /* 0x000fe4000f8e20ff */
[----:B--2---:R-:W2:Y:S02]  /*3c00*/  SYNCS.PHASECHK.TRANS64.TRYWAIT P0, [R0+URZ+0xc0], R3 ;  /* 0x0000c003000075a7 */ /* 0x004ea400080011ff */
[----:B--2---:R-:W-:Y:S05]  /*3c10*/  @!P0 BRA `(.L_x_69) ;  /* 0x0000007c001c8947 */ /* 0x004fea0003800000 */
.L_x_158:
[----:B------:R-:W-:Y:S01]  /*3c20*/  ISETP.GE.AND P0, PT, R72, 0x1, PT ;  /* 0x000000014800780c */ /* 0x000fe20003f06270 */
[----:B------:R-:W3:Y:S01]  /*3c30*/  LDS.128 R24, [R24+0x130] ;  /* 0x0001300018187984 */ /* 0x000ee20000000c00 */
[----:B--2---:R-:W-:Y:S01]  /*3c40*/  VIADD R0, R0, 0xd0 ;  /* 0x000000d000007836 */ /* 0x004fe20000000000 */
[----:B------:R-:W-:Y:S01]  /*3c50*/  @!PT LDS RZ, [RZ] ;  /* 0x00000000fffff984 */ /* 0x000fe20000000800 */
[----:B------:R-:W-:Y:S01]  /*3c60*/  @!PT LDS RZ, [RZ] ;  /* 0x00000000fffff984 */ /* 0x000fe20000000800 */
[----:B------:R-:W-:Y:S01]  /*3c70*/  @!PT LDS RZ, [RZ] ;  /* 0x00000000fffff984 */ /* 0x000fe20000000800 */
[----:B------:R-:W-:Y:S01]  /*3c80*/  @!PT LDS RZ, [RZ] ;  /* 0x00000000fffff984 */ /* 0x000fe20000000800 */
[----:B------:R2:W-:Y:S06]  /*3c90*/  MEMBAR.ALL.CTA ;  /* 0x0000000000007992 */ /* 0x0005ec0000008000 */
[----:B--2---:R-:W2:Y:S01]  /*3ca0*/  FENCE.VIEW.ASYNC.S ;  /* 0x00000000000073c6 */ /* 0x004ea20000000000 */
[----:B------:R-:W-:Y:S04]  /*3cb0*/  PRMT R0, RZ, 0x654, R0 ;  /* 0x00000654ff007816 */ /* 0x000fe80000000000 */
[----:B--2---:R2:W-:Y:S01]  /*3cc0*/  SYNCS.ARRIVE.TRANS64.RED.A1T0 RZ, [R0+URZ], RZ ;  /* 0x000000ff00ff79a7 */ /* 0x0045e200081004ff */
[----:B---3--:R-:W-:Y:S11]  /*3cd0*/  LOP3.LUT P3, RZ, R26, 0x1, RZ, 0xc0, !PT ;  /* 0x000000011aff7812 */ /* 0x008ff6000786c0ff */
[----:B------:R-:W-:Y:S02]  /*3ce0*/  @!UPT UIADD3 URZ, UPT, UPT, URZ, URZ, URZ ;  /* 0x000000fffffff290 */ /* 0x000fe4000fffe0ff */
[----:B------:R-:W-:Y:S02]  /*3cf0*/  @P3 MOV R13, R24 ;  /* 0x00000018000d3202 */ /* 0x000fe40000000f00 */
[----:B------:R-:W-:Y:S01]  /*3d00*/  @P3 LOP3.LUT R8, R25, 0xffff, RZ, 0xc0, !PT ;  /* 0x0000ffff19083812 */ /* 0x000fe200078ec0ff */
[----:B--2---:R-:W-:Y:S06]  /*3d10*/  @!P0 BRA `(.L_x_70) ;  /* 0x0000000000a48947 */ /* 0x004fec0003800000 */
[----:B-1----:R-:W-:Y:S01]  /*3d20*/  IMAD.HI.U32 R35, R22, R7, RZ ;  /* 0x0000000716237227 */ /* 0x002fe200078e00ff */
[----:B------:R-:W-:Y:S02]  /*3d30*/  ISETP.NE.AND P0, PT, R6, 0x1, PT ;  /* 0x000000010600780c */ /* 0x000fe40003f05270 */
[----:B------:R-:W-:Y:S01]  /*3d40*/  ISETP.NE.AND P2, PT, R72, 0x1, PT ;  /* 0x000000014800780c */ /* 0x000fe20003f45270 */
[----:B----4-:R-:W-:Y:S01]  /*3d50*/  IMAD.HI.U32 R34, R19, R16, RZ ;  /* 0x0000001013227227 */ /* 0x010fe200078e00ff */
[----:B------:R-:W-:Y:S02]  /*3d60*/  SHF.R.U32.HI R35, RZ, R18, R35 ;  /* 0x00000012ff237219 */ /* 0x000fe40000011623 */
[----:B------:R-:W-:Y:S01]  /*3d70*/  ISETP.NE.AND P4, PT, R2, 0x1, PT ;  /* 0x000000010200780c */ /* 0x000fe20003f85270 */
[----:B------:R-:W-:Y:S01]  /*3d80*/  IMAD.HI.U32 R36, R13, R16, RZ ;  /* 0x000000100d247227 */ /* 0x000fe200078e00ff */
[----:B------:R-:W-:Y:S02]  /*3d90*/  SHF.R.U32.HI R34, RZ, R17, R34 ;  /* 0x00000011ff227219 */ /* 0x000fe40000011622 */
[----:B------:R-:W-:Y:S01]  /*3da0*/  SEL R3, R22, R35, !P0 ;  /* 0x0000002316037207 */ /* 0x000fe20004000000 */
[C---:B------:R-:W-:Y:S01]  /*3db0*/  IMAD.HI.U32 R35, R8.reuse, R7, RZ ;  /* 0x0000000708237227 */ /* 0x040fe200078e00ff */
[----:B------:R-:W-:Y:S02]  /*3dc0*/  SEL R11, R19, R34, !P4 ;  /* 0x00000022130b7207 */ /* 0x000fe40006000000 */
[----:B------:R-:W-:Y:S01]  /*3dd0*/  SHF.R.U32.HI R36, RZ, R17, R36 ;  /* 0x00000011ff247219 */ /* 0x000fe20000011624 */
[----:B------:R-:W-:Y:S01]  /*3de0*/  IMAD.HI.U32 R38, R3, R4, RZ ;  /* 0x0000000403267227 */ /* 0x000fe200078e00ff */
[----:B------:R-:W-:Y:S03]  /*3df0*/  SHF.R.U32.HI R35, RZ, R18, R35 ;  /* 0x00000012ff237219 */ /* 0x000fe60000011623 */
[----:B------:R-:W-:Y:S01]  /*3e00*/  IMAD.HI.U32 R34, R11, R4, RZ ;  /* 0x000000040b227227 */ /* 0x000fe200078e00ff */
[----:B------:R-:W-:Y:S02]  /*3e10*/  @P2 SHF.R.U32.HI R3, RZ, R5, R38 ;  /* 0x00000005ff032219 */ /* 0x000fe40000011626 */
[----:B------:R-:W-:Y:S02]  /*3e20*/  SEL R9, R8, R35, !P0 ;  /* 0x0000002308097207 */ /* 0x000fe40004000000 */
[----:B------:R-:W-:Y:S01]  /*3e30*/  @P2 SHF.R.U32.HI R11, RZ, R5, R34 ;  /* 0x00000005ff0b2219 */ /* 0x000fe20000011622 */
[C---:B------:R-:W-:Y:S01]  /*3e40*/  IMAD R10, R72.reuse, R3, RZ ;  /* 0x00000003480a7224 */ /* 0x040fe200078e02ff */
[----:B------:R-:W-:Y:S01]  /*3e50*/  SEL R3, R13, R36, !P4 ;  /* 0x000000240d037207 */ /* 0x000fe20006000000 */
[C---:B------:R-:W-:Y:S03]  /*3e60*/  IMAD.HI.U32 R14, R9.reuse, R4, RZ ;  /* 0x00000004090e7227 */ /* 0x040fe600078e00ff */
[----:B------:R-:W-:Y:S01]  /*3e70*/  ISETP.GE.AND P0, PT, R9, R10, PT ;  /* 0x0000000a0900720c */ /* 0x000fe20003f06270 */
[C---:B------:R-:W-:Y:S01]  /*3e80*/  IMAD R12, R72.reuse, R11, RZ ;  /* 0x0000000b480c7224 */ /* 0x040fe200078e02ff */
[-C--:B------:R-:W-:Y:S04]  /*3e90*/  SHF.R.U32.HI R14, RZ, R5.reuse, R14 ;  /* 0x00000005ff0e7219 */ /* 0x080fe8000001160e */
[----:B------:R-:W-:Y:S02]  /*3ea0*/  ISETP.GE.OR P0, PT, R3, R12, P0 ;  /* 0x0000000c0300720c */ /* 0x000fe40000706670 */
[----:B------:R-:W-:Y:S05]  /*3eb0*/  SEL R15, R9, R14, !P2 ;  /* 0x0000000e090f7207 */ /* 0x000fea0005000000 */
[----:B------:R-:W-:Y:S04]  /*3ec0*/  IMAD.MOV R14, RZ, RZ, -R15 ;  /* 0x000000ffff0e7224 */ /* 0x000fe800078e0a0f */
[----:B------:R-:W-:Y:S02]  /*3ed0*/  IMAD R14, R72, R14, R9 ;  /* 0x0000000e480e7224 */ /* 0x000fe400078e0209 */
[C---:B------:R-:W-:Y:S05]  /*3ee0*/  @!P0 IMAD.HI.U32 R10, R3.reuse, R4, RZ ;  /* 0x00000004030a8227 */ /* 0x040fea00078e00ff */
[----:B------:R-:W-:Y:S04]  /*3ef0*/  @!P0 SHF.R.U32.HI R10, RZ, R5, R10 ;  /* 0x00000005ff0a8219 */ /* 0x000fe8000001160a */
[----:B------:R-:W-:Y:S01]  /*3f00*/  @!P0 SEL R0, R3, R10, !P2 ;  /* 0x0000000a03008207 */ /* 0x000fe20005000000 */
[----:B------:R-:W-:Y:S03]  /*3f10*/  IMAD.MOV R10, RZ, RZ, -R3 ;  /* 0x000000ffff0a7224 */ /* 0x000fe600078e0a03 */
[----:B------:R-:W-:Y:S01]  /*3f20*/  @!P0 IADD3 R15, PT, PT, R15, -R0, RZ ;  /* 0x800000000f0f8210 */ /* 0x000fe20007ffe0ff */
[----:B------:R-:W-:Y:S01]  /*3f30*/  @!P0 IMAD R0, R11, R14, R0 ;  /* 0x0000000e0b008224 */ /* 0x000fe200078e0200 */
[----:B------:R-:W-:Y:S01]  /*3f40*/  IADD3 R11, PT, PT, -R9, RZ, RZ ;  /* 0x000000ff090b7210 */ /* 0x000fe20007ffe1ff */
[----:B------:R-:W-:Y:S02]  /*3f50*/  IMAD R13, R2, R10, R13 ;  /* 0x0000000a020d7224 */ /* 0x000fe400078e020d */
[----:B------:R-:W-:Y:S02]  /*3f60*/  @!P0 IMAD R9, R15, R72, R3 ;  /* 0x000000480f098224 */ /* 0x000fe400078e0203 */
[----:B------:R-:W-:Y:S02]  /*3f70*/  @!P0 IMAD.MOV.U32 R3, RZ, RZ, R0 ;  /* 0x000000ffff038224 */ /* 0x000fe400078e0000 */
[----:B------:R-:W-:Y:S02]  /*3f80*/  IMAD R8, R6, R11, R8 ;  /* 0x0000000b06087224 */ /* 0x000fe400078e0208 */
[----:B------:R-:W-:Y:S02]  /*3f90*/  IMAD R13, R3, R2, R13 ;  /* 0x00000002030d7224 */ /* 0x000fe400078e020d */
[----:B------:R-:W-:Y:S02]  /*3fa0*/  IMAD R8, R9, R6, R8 ;  /* 0x0000000609087224 */ /* 0x000fe400078e0208 */
.L_x_70:
[----:B------:R-:W-:Y:S05]  /*3fb0*/  BRA.U UP1, `(.L_x_71) ;  /* 0x0000000101107547 */ /* 0x000fea000b800000 */
[----:B------:R-:W-:Y:S04]  /*3fc0*/  MOV R0, UR6 ;  /* 0x0000000600007c02 */ /* 0x000fe80008000f00 */
[----:B------:R-:W-:Y:S04]  /*3fd0*/  SHF.L.U32 R3, R0, 0x1f, RZ ;  /* 0x0000001f00037819 */ /* 0x000fe800000006ff */
[----:B------:R-:W2:Y:S02]  /*3fe0*/  SYNCS.PHASECHK.TRANS64.TRYWAIT P0, [UR7+0xb8], R3 ;  /* 0x0000b803ff0075a7 */ /* 0x000ea40008001107 */
[----:B--2---:R-:W-:Y:S05]  /*3ff0*/  @!P0 BRA `(.L_x_72) ;  /* 0x0000007800388947 */ /* 0x004fea0003800000 */
.L_x_71:
[----:B------:R-:W-:Y:S02]  /*4000*/  R2UR UR35, R21 ;  /* 0x00000000152372ca */ /* 0x000fe400000e0000 */
[----:B------:R-:W-:Y:S02]  /*4010*/  R2UR UR34, R20 ;  /* 0x00000000142272ca */ /* 0x000fe400000e0000 */
[----:B------:R-:W-:Y:S02]  /*4020*/  ISETP.NE.U32.AND P2, PT, RZ, UR4, PT ;  /* 0x00000004ff007c0c */ /* 0x000fe4000bf45070 */
[----:B------:R-:W-:Y:S02]  /*4030*/  SHF.L.U32 R12, R31, 0x1f, RZ ;  /* 0x0000001f1f0c7819 */ /* 0x000fe400000006ff */
[----:B------:R-:W-:Y:S05]  /*4040*/  ISETP.NE.AND.EX P2, PT, RZ, UR5, PT, P2 ;  /* 0x00000005ff007c0c */ /* 0x000fea000bf45320 */
[----:B------:R-:W-:Y:S02]  /*4050*/  USHF.L.U32 UR35, UR35, 0x7, URZ ;  /* 0x0000000723237899 */ /* 0x000fe400080006ff */
[----:B------:R-:W-:Y:S01]  /*4060*/  USHF.L.U32 UR34, UR34, 0x8, URZ ;  /* 0x0000000822227899 */ /* 0x000fe200080006ff */
[----:B------:R-:W-:Y:S11]  /*4070*/  BRA.U !UP3, `(.L_x_73) ;  /* 0x000000010b347547 */ /* 0x000ff6000b800000 */
[----:B------:R-:W-:Y:S01]  /*4080*/  UPLOP3.LUT UP0, UPT, UPT, UPT, UP2, 0x80, 0x8 ;  /* 0x000000000008789c */ /* 0x000fe20003f0f020 */
[----:B--2---:R-:W-:Y:S02]  /*4090*/  HFMA2 R0, -RZ, RZ, 0, 5.9604644775390625e-08 ;  /* 0x00000001ff007431 */ /* 0x004fe400000001ff */
[----:B------:R-:W-:Y:S03]  /*40a0*/  IMAD.MOV.U32 R171, RZ, RZ, 0x1 ;  /* 0x00000001ffab7424 */ /* 0x000fe600078e00ff */
[----:B------:R-:W-:Y:S05]  /*40b0*/  PLOP3.LUT P0, PT, PT, PT, UP0, 0x80, 0x8 ;  /* 0x000000000008781c */ /* 0x000fea0003f0f008 */
[----:B------:R-:W2:Y:S01]  /*40c0*/  @UP0 LDCU.64 UR10, c[0x0][0x888] ;  /* 0x00011100ff0a07ac */ /* 0x000ea20008000a00 */
[----:B------:R-:W-:Y:S07]  /*40d0*/  @UP0 UIMAD UR8, UR36, UR4, URZ ;  /* 0x00000004240802a4 */ /* 0x000fee000f8e02ff */
[----:B------:R-:W-:Y:S01]  /*40e0*/  @!P0 PRMT R171, R0, 0x7610, R171 ;  /* 0x0000761000ab8816 */ /* 0x000fe200000000ab */
[----:B--2---:R-:W-:Y:S03]  /*40f0*/  @UP0 UIMAD.WIDE UR10, UR8, 0x4, UR10 ;  /* 0x00000004080a08a5 */ /* 0x004fe6000f8e020a */
[----:B------:R-:W2:Y:S03]  /*4100*/  @!UP0 LDCU UR8, c[0x0][0x880] ;  /* 0x00011000ff0887ac */ /* 0x000ea60008000800 */
[----:B------:R-:W-:Y:S01]  /*4110*/  IMAD.U32 R10, RZ, RZ, UR10 ;  /* 0x0000000aff0a7e24 */ /* 0x000fe2000f8e00ff */
[----:B------:R-:W-:Y:S05]  /*4120*/  MOV R11, UR11 ;  /* 0x0000000b000b7c02 */ /* 0x000fea0008000f00 */
[----:B-----5:R3:W5:Y:S02]  /*4130*/  @P0 LDG.E R81, desc[UR46][R10.64] ;  /* 0x0000002e0a510981 */ /* 0x020764000c1e1900 */
[----:B--23--:R-:W-:Y:S07]  /*4140*/  @!P0 IMAD.U32 R81, RZ, RZ, UR8 ;  /* 0x00000008ff518e24 */ /* 0x00cfee000f8e00ff */
.L_x_73:
[----:B-----5:R-:W-:Y:S01]  /*4150*/  @!P2 FSETP.EQ.AND P0, PT, R81, RZ, PT ;  /* 0x000000ff5100a20b */ /* 0x020fe20003f02000 */
[----:B------:R-:W-:Y:S01]  /*4160*/  @!UPT UIADD3 URZ, UPT, UPT, URZ, URZ, URZ ;  /* 0x000000fffffff290 */ /* 0x000fe2000fffe0ff */
[----:B------:R-:W-:Y:S11]  /*4170*/  @!P2 BRA `(.L_x_74) ;  /* 0x000000000014a947 */ /* 0x000ff60003800000 */
[----:B------:R-:W-:Y:S02]  /*4180*/  LOP3.LUT P2, RZ, R171, 0xff, RZ, 0xc0, !PT ;  /* 0x000000ffabff7812 */ /* 0x000fe4000784c0ff */
[----:B------:R-:W-:Y:S04]  /*4190*/  PLOP3.LUT P0, PT, PT, PT, UP0, 0x80, 0x8 ;  /* 0x000000000008781c */ /* 0x000fe80003f0f008 */
[----:B------:R-:W-:Y:S07]  /*41a0*/  PLOP3.LUT P0, PT, P0, PT, PT, 0x8, 0x80 ;  /* 0x000000000080781c */ /* 0x000fee000070e170 */
[----:B------:R-:W-:Y:S11]  /*41b0*/  @P2 FSETP.EQ.AND P0, PT, R81, RZ, PT ;  /* 0x000000ff5100220b */ /* 0x000ff60003f02000 */
[----:B------:R-:W-:Y:S02]  /*41c0*/  @!UPT UIADD3 URZ, UPT, UPT, URZ, URZ, URZ ;  /* 0x000000fffffff290 */ /* 0x000fe4000fffe0ff */
.L_x_74:
[----:B------:R-:W3:Y:S01]  /*41d0*/  SYNCS.PHASECHK.TRANS64.TRYWAIT P2, [UR7+0x90], R12 ;  /* 0x0000900cff0075a7 */ /* 0x000ee20008041107 */
[----:B------:R-:W-:Y:S04]  /*41e0*/  ELECT P4, URZ, PT ;  /* 0x0000000000ff782f */ /* 0x000fe80003880000 */
[----:B------:R-:W-:Y:S11]  /*41f0*/  PLOP3.LUT P4, PT, P0, P4, PT, 0xf2, 0x2f ;  /* 0x00000000002f781c */ /* 0x000ff60000789e72 */
[----:B------:R-:W-:Y:S02]  /*4200*/  @!UPT UIADD3 URZ, UPT, UPT, URZ, URZ, URZ ;  /* 0x000000fffffff290 */ /* 0x000fe4000fffe0ff */
[----:B-1----:R-:W-:Y:S05]  /*4210*/  @!P4 IADD3 R9, P0, PT, R32, 0x580, RZ ;  /* 0x000005802009c810 */ /* 0x002fea0007f1e0ff */
[----:B--2---:R-:W-:Y:S01]  /*4220*/  @!P4 IMAD.X R0, RZ, RZ, R33, P0 ;  /* 0x000000ffff00c224 */ /* 0x004fe200000e0621 */
[----:B---3--:R-:W-:Y:S07]  /*4230*/  @!P2 BRA `(.L_x_75) ;  /* 0x0000007400c0a947 */ /* 0x008fee0003800000 */
.L_x_161:
[----:B------:R-:W-:Y:S01]  /*4240*/  @!P4 R2UR UR8, R0 ;  /* 0x000000000008c2ca */ /* 0x000fe200000e0000 */
[----:B------:R-:W-:Y:S01]  /*4250*/  VOTEU.ALL UP1, P4 ;  /* 0x0000000000ff7886 */ /* 0x000fe20002020000 */
[----:B------:R-:W-:Y:S01]  /*4260*/  @!P4 R2UR UR9, R9 ;  /* 0x000000000909c2ca */ /* 0x000fe200000e0000 */
[----:B------:R-:W-:Y:S01]  /*4270*/  @!P4 IMAD.MOV.U32 R0, RZ, RZ, 0x2000 ;  /* 0x00002000ff00c424 */ /* 0x000fe200078e00ff */
[----:B------:R-:W-:Y:S01]  /*4280*/  UMOV UR10, 0x0 ;  /* 0x00000000000a7882 */ /* 0x000fe20000000000 */
[----:B------:R-:W-:Y:S01]  /*4290*/  UMOV UR11, 0x10000000 ;  /* 0x10000000000b7882 */ /* 0x000fe20000000000 */
[----:B------:R-:W-:Y:S01]  /*42a0*/  @!UP1 UIADD3 UR32, UPT, UPT, UR7, 0x200, URZ ;  /* 0x0000020007209890 */ /* 0x000fe2000fffe0ff */
[----:B------:R-:W-:Y:S01]  /*42b0*/  @!P4 IADD3 R9, P0, PT, R32, 0x580, RZ ;  /* 0x000005802009c810 */ /* 0x000fe20007f1e0ff */
[----:B------:R-:W-:Y:S05]  /*42c0*/  VOTEU.ALL UP1, P4 ;  /* 0x0000000000ff7886 */ /* 0x000fea0002020000 */
[----:B------:R-:W-:Y:S01]  /*42d0*/  IMAD.U32 R11, RZ, RZ, UR8 ;  /* 0x00000008ff0b7e24 */ /* 0x000fe2000f8e00ff */
[----:B------:R-:W-:Y:S01]  /*42e0*/  UPRMT UR8, UR37, 0x654, UR33 ;  /* 0x0000065425087896 */ /* 0x000fe20008000021 */
[----:B------:R-:W-:Y:S03]  /*42f0*/  IMAD.U32 R10, RZ, RZ, UR9 ;  /* 0x00000009ff0a7e24 */ /* 0x000fe6000f8e00ff */
[----:B------:R-:W-:Y:S02]  /*4300*/  @!P4 R2UR UR15, R11 ;  /* 0x000000000b0fc2ca */ /* 0x000fe400000e0000 */
[----:B------:R-:W-:Y:S11]  /*4310*/  @!P4 R2UR UR14, R10 ;  /* 0x000000000a0ec2ca */ /* 0x000ff600000e0000 */
[----:B------:R-:W-:Y:S02]  /*4320*/  @!UPT UIADD3 URZ, UPT, UPT, URZ, URZ, URZ ;  /* 0x000000fffffff290 */ /* 0x000fe4000fffe0ff */
[----:B------:R2:W-:Y:S01]  /*4330*/  @!UP1 UTMALDG.3D [UR32], [UR14], desc[UR10] ;  /* 0x00000a200e0095b4 */ /* 0x0005e20008011000 */
[----:B------:R3:W-:Y:S01]  /*4340*/  @!P4 SYNCS.ARRIVE.TRANS64.RED.A0TR RZ, [UR7+0x70], R0 ;  /* 0x00007000ffffc9a7 */ /* 0x0007e20008300407 */
[----:B------:R-:W-:Y:S01]  /*4350*/  SYNCS.ARRIVE.TRANS64.RED.A1T0 RZ, [UR8], RZ ;  /* 0x000000ffffff79a7 */ /* 0x000fe20008100408 */
[----:B---3--:R-:W-:Y:S01]  /*4360*/  @!P4 IMAD.X R0, RZ, RZ, R33, P0 ;  /* 0x000000ffff00c224 */ /* 0x008fe200000e0621 */
[----:B------:R-:W3:Y:S02]  /*4370*/  SYNCS.PHASECHK.TRANS64.TRYWAIT P2, [UR7+0x98], R12 ;  /* 0x0000980cff0075a7 */ /* 0x000ee40008041107 */
[----:B--23--:R-:W-:Y:S05]  /*4380*/  @!P2 BRA `(.L_x_76) ;  /* 0x000000740084a947 */ /* 0x00cfea0003800000 */
.L_x_163:
        /* <DEDUP_REMOVED lines=8> */
[----:B------:R-:W-:Y:S01]  /*4410*/  @!UP1 UIADD3 UR24, UPT, UPT, UR7, 0x2200, URZ ;  /* 0x0000220007189890 */ /* 0x000fe2000fffe0ff */
[----:B------:R-:W-:Y:S01]  /*4420*/  VOTEU.ALL UP1, P4 ;  /* 0x0000000000ff7886 */ /* 0x000fe20002020000 */
[----:B------:R-:W-:Y:S01]  /*4430*/  UMOV UR27, UR35 ;  /* 0x00000023001b7c82 */ /* 0x000fe20008000000 */
[----:B------:R-:W-:Y:S02]  /*4440*/  UMOV UR28, UR36 ;  /* 0x00000024001c7c82 */ /* 0x000fe40008000000 */
[----:B------:R-:W-:Y:S01]  /*4450*/  IMAD.U32 R11, RZ, RZ, UR8 ;  /* 0x00000008ff0b7e24 */ /* 0x000fe2000f8e00ff */
[----:B------:R-:W-:Y:S01]  /*4460*/  UPRMT UR8, UR37, 0x654, UR25 ;  /* 0x0000065425087896 */ /* 0x000fe20008000019 */
[----:B------:R-:W-:Y:S02]  /*4470*/  IMAD.U32 R10, RZ, RZ, UR9 ;  /* 0x00000009ff0a7e24 */ /* 0x000fe4000f8e00ff */
[----:B------:R-:W-:Y:S01]  /*4480*/  @!P4 IMAD.X R20, RZ, RZ, R33, P0 ;  /* 0x000000ffff14c224 */ /* 0x000fe200000e0621 */
[----:B------:R-:W-:Y:S02]  /*4490*/  @!P4 R2UR UR15, R11 ;  /* 0x000000000b0fc2ca */ /* 0x000fe400000e0000 */
[----:B------:R-:W-:Y:S11]  /*44a0*/  @!P4 R2UR UR14, R10 ;  /* 0x000000000a0ec2ca */ /* 0x000ff600000e0000 */
[----:B------:R-:W-:Y:S02]  /*44b0*/  @!UPT UIADD3 URZ, UPT, UPT, URZ, URZ, URZ ;  /* 0x000000fffffff290 */ /* 0x000fe4000fffe0ff */
[----:B------:R2:W-:Y:S01]  /*44c0*/  @!UP1 UTMALDG.3D [UR24], [UR14], desc[UR10] ;  /* 0x00000a180e0095b4 */ /* 0x0005e20008011000 */
[----:B------:R2:W-:Y:S01]  /*44d0*/  @!P4 SYNCS.ARRIVE.TRANS64.RED.A0TR RZ, [UR7+0x78], R0 ;  /* 0x00007800ffffc9a7 */ /* 0x0005e20008300407 */
[----:B------:R-:W-:Y:S01]  /*44e0*/  SYNCS.ARRIVE.TRANS64.RED.A1T0 RZ, [UR8], RZ ;  /* 0x000000ffffff79a7 */ /* 0x000fe20008100408 */
[----:B------:R-:W3:Y:S02]  /*44f0*/  SYNCS.PHASECHK.TRANS64.TRYWAIT P2, [UR7+0xa0], R12 ;  /* 0x0000a00cff0075a7 */ /* 0x000ee40008041107 */
[----:B--23--:R-:W-:Y:S05]  /*4500*/  @!P2 BRA `(.L_x_77) ;  /* 0x00000074003ca947 */ /* 0x00cfea0003800000 */
.L_x_165:
[----:B------:R-:W2:Y:S01]  /*4510*/  LDC.64 R14, c[0x0][0xb10] ;  /* 0x0002c400ff0e7b82 */ /* 0x000ea20000000a00 */
[----:B------:R-:W-:Y:S01]  /*4520*/  @!P4 R2UR UR8, R20 ;  /* 0x000000001408c2ca */ /* 0x000fe200000e0000 */
[----:B------:R-:W-:Y:S01]  /*4530*/  VOTEU.ALL UP1, P4 ;  /* 0x0000000000ff7886 */ /* 0x000fe20002020000 */
[----:B------:R-:W-:Y:S01]  /*4540*/  @!P4 R2UR UR9, R21 ;  /* 0x000000001509c2ca */ /* 0x000fe200000e0000 */
[----:B------:R-:W-:Y:S01]  /*4550*/  UMOV UR10, 0x0 ;  /* 0x00000000000a7882 */ /* 0x000fe20000000000 */
[----:B------:R-:W-:Y:S03]  /*4560*/  UMOV UR11, 0x10000000 ;  /* 0x10000000000b7882 */ /* 0x000fe60000000000 */
[----:B------:R-:W3:Y:S01]  /*4570*/  LDC.64 R10, c[0x0][0xb18] ;  /* 0x0002c600ff0a7b82 */ /* 0x000ee20000000a00 */
[----:B------:R-:W-:Y:S01]  /*4580*/  @!UP1 UIADD3 UR18, UPT, UPT, UR34, 0x80, URZ ;  /* 0x0000008022129890 */ /* 0x000fe2000fffe0ff */
[----:B------:R-:W-:Y:S01]  /*4590*/  @P3 SHF.R.U32.HI R28, RZ, 0x10, R25 ;  /* 0x00000010ff1c3819 */ /* 0x000fe20000011619 */
[----:B------:R-:W-:Y:S01]  /*45a0*/  @!UP1 UIADD3 UR16, UPT, UPT, UR7, 0x4200, URZ ;  /* 0x0000420007109890 */ /* 0x000fe2000fffe0ff */
[----:B------:R-:W-:Y:S01]  /*45b0*/  VIADD R30, R30, 0x1 ;  /* 0x000000011e1e7836 */ /* 0x000fe20000000000 */
[----:B------:R-:W-:Y:S03]  /*45c0*/  VOTEU.ALL UP1, P4 ;  /* 0x0000000000ff7886 */ /* 0x000fe60002020000 */
[----:B------:R-:W5:Y:S01]  /*45d0*/  @!P1 LDC R0, c[0x0][0xb20] ;  /* 0x0002c800ff009b82 */ /* 0x000f620000000800 */
[----:B------:R-:W-:Y:S01]  /*45e0*/  UMOV UR19, UR35 ;  /* 0x0000002300137c82 */ /* 0x000fe20008000000 */
[----:B------:R-:W-:Y:S01]  /*45f0*/  IMAD.U32 R21, RZ, RZ, UR8 ;  /* 0x00000008ff157e24 */ /* 0x000fe2000f8e00ff */
[----:B------:R-:W-:Y:S05]  /*4600*/  UMOV UR20, UR36 ;  /* 0x0000002400147c82 */ /* 0x000fea0008000000 */
[----:B-1----:R-:W1:Y:S01]  /*4610*/  @!P1 LDC R3, c[0x0][0xb0c] ;  /* 0x0002c300ff039b82 */ /* 0x002e620000000800 */
[----:B------:R-:W-:Y:S01]  /*4620*/  IMAD.U32 R20, RZ, RZ, UR9 ;  /* 0x00000009ff147e24 */ /* 0x000fe2000f8e00ff */
[----:B------:R-:W-:Y:S01]  /*4630*/  UPRMT UR8, UR37, 0x654, UR17 ;  /* 0x0000065425087896 */ /* 0x000fe20008000011 */
[----:B------:R-:W-:Y:S03]  /*4640*/  @!P4 R2UR UR15, R21 ;  /* 0x00000000150fc2ca */ /* 0x000fe600000e0000 */
[----:B------:R-:W-:Y:S01]  /*4650*/  @!P4 R2UR UR14, R20 ;  /* 0x00000000140ec2ca */ /* 0x000fe200000e0000 */
[----:B------:R-:W-:Y:S11]  /*4660*/  @!P4 IMAD.MOV.U32 R20, RZ, RZ, 0x2000 ;  /* 0x00002000ff14c424 */ /* 0x000ff600078e00ff */
[----:B------:R-:W-:Y:S01]  /*4670*/  @!UPT UIADD3 URZ, UPT, UPT, URZ, URZ, URZ ;  /* 0x000000fffffff290 */ /* 0x000fe2000fffe0ff */
[----:B------:R1:W-:Y:S01]  /*4680*/  @!UP1 UTMALDG.3D [UR16], [UR14], desc[UR10] ;  /* 0x00000a100e0095b4 */ /* 0x0003e20008011000 */
[----:B------:R1:W-:Y:S02]  /*4690*/  @!P4 SYNCS.ARRIVE.TRANS64.RED.A0TR RZ, [UR7+0x80], R20 ;  /* 0x00008014ffffc9a7 */ /* 0x0003e40008300407 */
[----:B-1----:R-:W-:Y:S01]  /*46a0*/  @!P1 ISETP.NE.AND P2, PT, R3, 0x1, PT ;  /* 0x000000010300980c */ /* 0x002fe20003f45270 */
[C---:B--2---:R-:W-:Y:S01]  /*46b0*/  @!P1 IMAD.HI.U32 R14, R13.reuse, R14, RZ ;  /* 0x0000000e0d0e9227 */ /* 0x044fe200078e00ff */
[----:B---3--:R-:W-:Y:S03]  /*46c0*/  @!P1 ISETP.NE.AND P0, PT, R10, 0x1, PT ;  /* 0x000000010a00980c */ /* 0x008fe60003f05270 */
[C---:B------:R-:W-:Y:S01]  /*46d0*/  @!P1 IMAD.HI.U32 R11, R8.reuse, R11, RZ ;  /* 0x0000000b080b9227 */ /* 0x040fe200078e00ff */
[----:B------:R-:W-:Y:S04]  /*46e0*/  @!P1 SHF.R.U32.HI R14, RZ, R15, R14 ;  /* 0x0000000fff0e9219 */ /* 0x000fe8000001160e */
[----:B-----5:R-:W-:Y:S01]  /*46f0*/  @!P1 SHF.R.U32.HI R9, RZ, R0, R11 ;  /* 0x00000000ff099219 */ /* 0x020fe2000001160b */
[----:B------:R-:W-:Y:S01]  /*4700*/  SYNCS.ARRIVE.TRANS64.RED.A1T0 RZ, [UR8], RZ ;  /* 0x000000ffffff79a7 */ /* 0x000fe20008100408 */
[----:B------:R-:W-:Y:S02]  /*4710*/  @!P1 SEL R14, R13, R14, !P2 ;  /* 0x0000000e0d0e9207 */ /* 0x000fe40005000000 */
[----:B------:R-:W-:Y:S01]  /*4720*/  @!P1 SEL R9, R8, R9, !P0 ;  /* 0x0000000908099207 */ /* 0x000fe20004000000 */
[----:B------:R-:W1:Y:S04]  /*4730*/  SYNCS.PHASECHK.TRANS64.TRYWAIT P5, [UR7+0xa8], R12 ;  /* 0x0000a80cff0075a7 */ /* 0x000e6800080a1107 */
[----:B------:R-:W-:Y:S02]  /*4740*/  @!P1 IMAD.IADD R0, R9, 0x1, -R14 ;  /* 0x0000000109009824 */ /* 0x000fe400078e0a0e */
[----:B------:R-:W-:Y:S02]  /*4750*/  @!P1 IMAD.IADD R9, R14, 0x1, -R9 ;  /* 0x000000010e099824 */ /* 0x000fe400078e0a09 */
[----:B------:R-:W-:Y:S02]  /*4760*/  @!P1 IMAD R13, R0, R3, R13 ;  /* 0x00000003000d9224 */ /* 0x000fe400078e020d */
[----:B------:R-:W-:Y:S01]  /*4770*/  @!P1 IMAD R8, R9, R10, R8 ;  /* 0x0000000a09089224 */ /* 0x000fe200078e0208 */
[----:B-1----:R-:W-:Y:S06]  /*4780*/  @!P5 BRA `(.L_x_78) ;  /* 0x0000007000b4d947 */ /* 0x002fec0003800000 */
.L_x_167:
[----:B-1----:R-:W-:Y:S01]  /*4790*/  @!P4 IADD3 R3, P0, PT, R32, 0x580, RZ ;  /* 0x000005802003c810 */ /* 0x002fe20007f1e0ff */
[----:B------:R-:W-:Y:S01]  /*47a0*/  VOTEU.ALL UP1, P4 ;  /* 0x0000000000ff7886 */ /* 0x000fe20002020000 */
[----:B------:R-:W-:Y:S01]  /*47b0*/  UMOV UR18, 0x0 ;  /* 0x0000000000127882 */ /* 0x000fe20000000000 */
[----:B------:R-:W-:Y:S01]  /*47c0*/  UMOV UR19, 0x10000000 ;  /* 0x1000000000137882 */ /* 0x000fe20000000000 */
[----:B------:R-:W-:Y:S01]  /*47d0*/  @!P4 R2UR UR9, R3 ;  /* 0x000000000309c2ca */ /* 0x000fe200000e0000 */
[----:B------:R-:W-:Y:S01]  /*47e0*/  @!P4 IMAD.X R0, RZ, RZ, R33, P0 ;  /* 0x000000ffff00c224 */ /* 0x000fe200000e0621 */
[----:B------:R-:W-:Y:S01]  /*47f0*/  @!UP1 UIADD3 UR10, UPT, UPT, UR34, 0xc0, URZ ;  /* 0x000000c0220a9890 */ /* 0x000fe2000fffe0ff */
[----:B------:R-:W-:Y:S01]  /*4800*/  ISETP.NE.AND P0, PT, R30, 0x2, PT ;  /* 0x000000021e00780c */ /* 0x000fe20003f05270 */
[----:B------:R-:W-:Y:S01]  /*4810*/  UMOV UR11, UR35 ;  /* 0x00000023000b7c82 */ /* 0x000fe20008000000 */
[----:B------:R-:W-:Y:S01]  /*4820*/  UMOV UR12, UR36 ;  /* 0x00000024000c7c82 */ /* 0x000fe20008000000 */
[----:B------:R-:W-:Y:S01]  /*4830*/  @!P4 R2UR UR8, R0 ;  /* 0x000000000008c2ca */ /* 0x000fe200000e0000 */
[----:B------:R-:W-:Y:S01]  /*4840*/  IMAD.IADD R20, R8, 0x1, R147 ;  /* 0x0000000108147824 */ /* 0x000fe200078e0293 */
[----:B------:R-:W-:Y:S01]  /*4850*/  @P3 R2UR UR36, R28 ;  /* 0x000000001c2432ca */ /* 0x000fe200000e0000 */
[----:B------:R-:W-:Y:S01]  /*4860*/  IMAD.IADD R21, R13, 0x1, R170 ;  /* 0x000000010d157824 */ /* 0x000fe200078e02aa */
[----:B------:R-:W-:Y:S02]  /*4870*/  SEL R0, RZ, 0x1, P0 ;  /* 0x00000001ff007807 */ /* 0x000fe40000000000 */
[----:B------:R-:W-:Y:S01]  /*4880*/  LOP3.LUT R31, R31, 0x1, RZ, 0x3c, !PT ;  /* 0x000000011f1f7812 */ /* 0x000fe200078e3cff */
[----:B------:R-:W-:Y:S01]  /*4890*/  IMAD.U32 R10, RZ, RZ, UR9 ;  /* 0x00000009ff0a7e24 */ /* 0x000fe2000f8e00ff */
[----:B------:R-:W-:Y:S01]  /*48a0*/  @!UP1 UIADD3 UR9, UPT, UPT, UR7, 0x88, URZ ;  /* 0x0000008807099890 */ /* 0x000fe2000fffe0ff */
[----:B------:R-:W-:Y:S02]  /*48b0*/  LOP3.LUT R29, R29, R0, RZ, 0x3c, !PT ;  /* 0x000000001d1d7212 */ /* 0x000fe400078e3cff */
[----:B------:R-:W-:Y:S02]  /*48c0*/  SEL R30, R30, RZ, P0 ;  /* 0x000000ff1e1e7207 */ /* 0x000fe40000000000 */
[----:B------:R-:W-:Y:S01]  /*48d0*/  IMAD.U32 R11, RZ, RZ, UR8 ;  /* 0x00000008ff0b7e24 */ /* 0x000fe2000f8e00ff */
[----:B------:R-:W-:Y:S01]  /*48e0*/  @!P4 R2UR UR14, R10 ;  /* 0x000000000a0ec2ca */ /* 0x000fe200000e0000 */
[----:B------:R-:W-:Y:S01]  /*48f0*/  @!UP1 UIADD3 UR8, UPT, UPT, UR7, 0x6200, URZ ;  /* 0x0000620007089890 */ /* 0x000fe2000fffe0ff */
[----:B------:R-:W-:Y:S02]  /*4900*/  VOTEU.ALL UP1, P4 ;  /* 0x0000000000ff7886 */ /* 0x000fe40002020000 */
[----:B------:R-:W-:Y:S11]  /*4910*/  @!P4 R2UR UR15, R11 ;  /* 0x000000000b0fc2ca */ /* 0x000ff600000e0000 */
[----:B------:R-:W-:Y:S02]  /*4920*/  @!UPT UIADD3 URZ, UPT, UPT, URZ, URZ, URZ ;  /* 0x000000fffffff290 */ /* 0x000fe4000fffe0ff */
[----:B------:R2:W-:Y:S01]  /*4930*/  @!UP1 UTMALDG.3D [UR8], [UR14], desc[UR18] ;  /* 0x000012080e0095b4 */ /* 0x0005e20008011000 */
[----:B------:R2:W-:Y:S01]  /*4940*/  @!P4 SYNCS.ARRIVE.TRANS64.RED.A0TR RZ, [UR7+0x88], R23 ;  /* 0x00008817ffffc9a7 */ /* 0x0005e20008300407 */
[----:B------:R-:W-:Y:S01]  /*4950*/  UPLOP3.LUT UP1, UPT, UPT, UPT, UPT, 0x80, 0x8 ;  /* 0x000000000008789c */ /* 0x000fe20003f2f070 */
[----:B------:R-:W-:Y:S01]  /*4960*/  SYNCS.ARRIVE.TRANS64.RED.A1T0 RZ, [UR13], RZ ;  /* 0x000000ffffff79a7 */ /* 0x000fe2000810040d */
[----:B------:R-:W-:Y:S09]  /*4970*/  @P3 BRA `(.L_x_79) ;  /* 0xfffffff000943947 */ /* 0x000ff2000383ffff */
[----:B------:R-:W-:-:S04]  /*4980*/  SHF.L.U32 R3, R31, 0x1f, RZ ;  /* 0x0000001f1f037819 */ /* 0x000fc800000006ff */
[----:B------:R-:W1:Y:S02]  /*4990*/  SYNCS.PHASECHK.TRANS64.TRYWAIT P0, [UR7+0x90], R3 ;  /* 0x00009003ff0075a7 */ /* 0x000e640008001107 */
[----:B-1----:R-:W-:Y:S05]  /*49a0*/  @!P0 BRA `(.L_x_80) ;  /* 0x0000007000448947 */ /* 0x002fea0003800000 */
.L_x_169:
[----:B------:R-:W3:Y:S02]  /*49b0*/  SYNCS.PHASECHK.TRANS64.TRYWAIT P0, [UR7+0x98], R3 ;  /* 0x00009803ff0075a7 */ /* 0x000ee40008001107 */
[----:B---3--:R-:W-:Y:S05]  /*49c0*/  @!P0 BRA `(.L_x_81) ;  /* 0x0000007000548947 */ /* 0x008fea0003800000 */
.L_x_171:
[----:B------:R-:W3:Y:S02]  /*49d0*/  SYNCS.PHASECHK.TRANS64.TRYWAIT P0, [UR7+0xa0], R3 ;  /* 0x0000a003ff0075a7 */ /* 0x000ee40008001107 */
[----:B---3--:R-:W-:Y:S05]  /*49e0*/  @!P0 BRA `(.L_x_82) ;  /* 0x0000007000648947 */ /* 0x008fea0003800000 */
.L_x_173:
[----:B-1----:R-:W-:-:S07]  /*49f0*/  MOV R0, UR7 ;  /* 0x0000000700007c02 */ /* 0x002fce0008000f00 */
.L_x_83:
[----:B-1----:R-:W-:-:S04]  /*4a00*/  SHF.L.U32 R3, R31, 0x1f, RZ ;  /* 0x0000001f1f037819 */ /* 0x002fc800000006ff */
[----:B------:R1:W3:Y:S03]  /*4a10*/  SYNCS.PHASECHK.TRANS64.TRYWAIT P0, [R0+URZ+0xa8], R3 ;  /* 0x0000a803000075a7 */ /* 0x0002e600080011ff */
[----:B---3--:R-:W-:Y:S05]  /*4a20*/  @!P0 NANOSLEEP.SYNCS 0x989680 ;  /* 0x009896800000895d */ /* 0x008fea0003900000 */
[----:B------:R-:W3:Y:S02]  /*4a30*/  @!P0 SYNCS.PHASECHK.TRANS64 P0, [R0+URZ+0xa8], R3 ;  /* 0x0000a803000085a7 */ /* 0x000ee400080010ff */
[----:B--23--:R-:W-:Y:S05]  /*4a40*/  @P0 EXIT ;  /* 0x000000000000094d */ /* 0x00cfea0003800000 */
[----:B------:R-:W-:Y:S05]  /*4a50*/  BRA `(.L_x_83) ;  /* 0xfffffffc00e87947 */ /* 0x000fea000383ffff */
.L_x_68:
[----:B------:R-:W-:-:S06]  /*4a60*/  UISETP.GE.AND UP1, UPT, UR8, 0x4, UPT ;  /* 0x000000040800788c */ /* 0x000fcc000bf26270 */
[----:B------:R-:W-:-:S13]  /*4a70*/  PLOP3.LUT P0, PT, PT, PT, UP1, 0x80, 0x8 ;  /* 0x000000000008781c */ /* 0x000fda0003f0f018 */
[----:B------:R-:W-:Y:S05]  /*4a80*/  @!P0 EXIT ;  /* 0x000000000000894d */ /* 0x000fea0003800000 */
[----:B------:R-:W-:Y:S01]  /*4a90*/  BAR.SYNC.DEFER_BLOCKING 0x6, 0xa0 ;  /* 0x0182800000007b1d */ /* 0x000fe20000010000 */
[C---:B------:R-:W-:Y:S01]  /*4aa0*/  IMAD.SHL.U32 R3, R185.reuse, 0x40, RZ ;  /* 0x00000040b9037824 */ /* 0x040fe200078e00ff */
[C---:B------:R-:W-:Y:S01]  /*4ab0*/  LOP3.LUT R189, R185.reuse, 0x60, RZ, 0xc0, !PT ;  /* 0x00000060b9bd7812 */ /* 0x040fe200078ec0ff */
[C---:B------:R-:W-:Y:S01]  /*4ac0*/  IMAD.SHL.U32 R172, R185.reuse, 0x8, RZ ;  /* 0x00000008b9ac7824 */ /* 0x040fe200078e00ff */
[C---:B------:R-:W-:Y:S01]  /*4ad0*/  LOP3.LUT R187, R185.reuse, 0x2, RZ, 0xc0, !PT ;  /* 0x00000002b9bb7812 */ /* 0x040fe200078ec0ff */
[----:B------:R-:W-:Y:S01]  /*4ae0*/  IMAD.U32 R79, R185, 0x10000, RZ ;  /* 0x00010000b94f7824 */ /* 0x000fe200078e00ff */
[----:B------:R-:W-:Y:S02]  /*4af0*/  UMOV UR49, 0x400 ;  /* 0x0000040000317882 */ /* 0x000fe40000000000 */
[----:B------:R-:W1:Y:S01]  /*4b00*/  LDC R177, c[0x0][0x370] ;  /* 0x0000dc00ffb17b82 */ /* 0x000e620000000800 */
[----:B------:R-:W-:Y:S01]  /*4b10*/  ULEA UR49, UR37, UR49, 0x18 ;  /* 0x0000003125317291 */ /* 0x000fe2000f8ec0ff */
[----:B------:R-:W-:Y:S01]  /*4b20*/  LOP3.LUT R5, R3, 0x180, RZ, 0xc0, !PT ;  /* 0x0000018003057812 */ /* 0x000fe200078ec0ff */
[----:B------:R-:W-:Y:S01]  /*4b30*/  HFMA2 R191, -RZ, RZ, 0, 0 ;  /* 0x00000000ffbf7431 */ /* 0x000fe200000001ff */
[----:B------:R-:W-:Y:S01]  /*4b40*/  LOP3.LUT R79, R79, 0x600000, RZ, 0xc0, !PT ;  /* 0x006000004f4f7812 */ /* 0x000fe200078ec0ff */
[----:B------:R-:W-:Y:S01]  /*4b50*/  UIADD3 UR4, UPT, UPT, UR49, 0x8200, URZ ;  /* 0x0000820031047890 */ /* 0x000fe2000fffe0ff */
[----:B------:R-:W-:Y:S01]  /*4b60*/  LOP3.LUT R172, R5, 0x30, R172, 0xf8, !PT ;  /* 0x0000003005ac7812 */ /* 0x000fe200078ef8ac */
[----:B------:R-:W-:Y:S01]  /*4b70*/  IMAD.MOV.U32 R76, RZ, RZ, RZ ;  /* 0x000000ffff4c7224 */ /* 0x000fe200078e00ff */
[----:B------:R-:W2:Y:S01]  /*4b80*/  LDC R74, c[0x0][0xb0c] ;  /* 0x0002c300ff4a7b82 */ /* 0x000ea20000000800 */
[----:B------:R-:W-:-:S02]  /*4b90*/  LOP3.LUT R185, R185, 0x4, RZ, 0xc0, !PT ;  /* 0x00000004b9b97812 */ /* 0x000fc400078ec0ff */
[----:B------:R-:W-:Y:S02]  /*4ba0*/  CS2R R182, SRZ ;  /* 0x0000000000b67805 */ /* 0x000fe4000001ff00 */
[----:B------:R-:W-:Y:S02]  /*4bb0*/  LOP3.LUT R172, R172, 0x1e40, R3, 0xf8, !PT ;  /* 0x00001e40acac7812 */ /* 0x000fe400078ef803 */
[----:B------:R-:W-:Y:S02]  /*4bc0*/  CS2R R180, SRZ ;  /* 0x0000000000b47805 */ /* 0x000fe4000001ff00 */
[----:B------:R-:W-:Y:S01]  /*4bd0*/  IADD3 R184, PT, PT, -R185, 0x2, RZ ;  /* 0x00000002b9b87810 */ /* 0x000fe20007ffe1ff */
[----:B------:R-:W-:Y:S01]  /*4be0*/  IMAD.MOV R176, RZ, RZ, -R187 ;  /* 0x000000ffffb07224 */ /* 0x000fe200078e0abb */
[----:B------:R-:W-:Y:S01]  /*4bf0*/  MOV R188, UR4 ;  /* 0x0000000400bc7c02 */ /* 0x000fe20008000f00 */
[----:B------:R-:W4:Y:S01]  /*4c00*/  LDC R174, c[0x0][0xb20] ;  /* 0x0002c800ffae7b82 */ /* 0x000f220000000800 */
[----:B------:R-:W3:Y:S01]  /*4c10*/  LDS R0, [UR49+0x150] ;  /* 0x00015031ff007984 */ /* 0x000ee20008000800 */
[----:B------:R-:W-:Y:S01]  /*4c20*/  VIADD R186, R172, UR49 ;  /* 0x00000031acba7c36 */ /* 0x000fe20008000000 */
[----:B------:R-:W1:Y:S01]  /*4c30*/  LDCU.64 UR52, c[0x0][0x348] ;  /* 0x00006900ff3477ac */ /* 0x000e620008000a00 */
[----:B------:R-:W-:-:S02]  /*4c40*/  IMAD.MOV R175, RZ, RZ, -R185 ;  /* 0x000000ffffaf7224 */ /* 0x000fc400078e0ab9 */
[----:B------:R-:W-:Y:S01]  /*4c50*/  VIADD R186, R186, 0x200 ;  /* 0x00000200baba7836 */ /* 0x000fe20000000000 */
[----:B------:R-:W1:Y:S01]  /*4c60*/  LDCU.64 UR38, c[0x0][0x888] ;  /* 0x00011100ff2677ac */ /* 0x000e620008000a00 */
[----:B------:R-:W1:Y:S01]  /*4c70*/  LDC R73, c[0x0][0xb30] ;  /* 0x0002cc00ff497b82 */ /* 0x000e620000000800 */
[----:B------:R-:W1:Y:S01]  /*4c80*/  LDCU.64 UR44, c[0x0][0x890] ;  /* 0x00011200ff2c77ac */ /* 0x000e620008000a00 */
[----:B------:R-:W-:-:S06]  /*4c90*/  UIADD3 UR48, UPT, UPT, UR49, 0x200, URZ ;  /* 0x0000020031307890 */ /* 0x000fcc000fffe0ff */
[----:B------:R-:W1:Y:S08]  /*4ca0*/  LDC.64 R168, c[0x0][0xb10] ;  /* 0x0002c400ffa87b82 */ /* 0x000e700000000a00 */
[----:B------:R-:W1:Y:S08]  /*4cb0*/  LDC.64 R70, c[0x0][0xb18] ;  /* 0x0002c600ff467b82 */ /* 0x000e700000000a00 */
[----:B------:R-:W1:Y:S08]  /*4cc0*/  LDC.64 R68, c[0x0][0xb28] ;  /* 0x0002ca00ff447b82 */ /* 0x000e700000000a00 */
[----:B------:R-:W1:Y:S01]  /*4cd0*/  LDC.64 R166, c[0x0][0x8b0] ;  /* 0x00022c00ffa67b82 */ /* 0x000e620000000a00 */
[----:B---3--:R-:W-:-:S07]  /*4ce0*/  IMAD.IADD R79, R0, 0x1, R79 ;  /* 0x00000001004f7824 */ /* 0x008fce00078e024f */
[----:B------:R-:W3:Y:S08]  /*4cf0*/  LDC.64 R164, c[0x0][0x8a8] ;  /* 0x00022a00ffa47b82 */ /* 0x000ef00000000a00 */
[----:B--2-4-:R-:W1:Y:S02]  /*4d00*/  LDC R178, c[0x0][0x374] ;  /* 0x0000dd00ffb27b82 */ /* 0x014e640000000800 */
.L_x_128:
[C---:B------:R-:W-:Y:S02]  /*4d10*/  LEA R0, R191.reuse, UR49, 0x3 ;  /* 0x00000031bf007c11 */ /* 0x040fe4000f8e18ff */
[----:B------:R-:W-:Y:S02]  /*4d20*/  SHF.L.U32 R3, R182, 0x1f, RZ ;  /* 0x0000001fb6037819 */ /* 0x000fe400000006ff */
[----:B------:R-:W-:Y:S02]  /*4d30*/  LEA R16, R191, UR49, 0x4 ;  /* 0x00000031bf107c11 */ /* 0x000fe4000f8e20ff */
[----:B------:R-:W2:Y:S02]  /*4d40*/  SYNCS.PHASECHK.TRANS64.TRYWAIT P0, [R0+URZ+0xc0], R3 ;  /* 0x0000c003000075a7 */ /* 0x000ea400080011ff */
[----:B-12---:R-:W-:Y:S05]  /*4d50*/  @!P0 BRA `(.L_x_84) ;  /* 0x0000006c00a08947 */ /* 0x006fea0003800000 */
.L_x_174:
[----:B------:R-:W4:Y:S01]  /*4d60*/  LDC.64 R12, c[0x0][0xb10] ;  /* 0x0002c400ff0c7b82 */ /* 0x000f220000000a00 */
[----:B------:R-:W3:Y:S01]  /*4d70*/  LDS.128 R16, [R16+0x130] ;  /* 0x0001300010107984 */ /* 0x000ee20000000c00 */
[----:B-1----:R-:W-:Y:S01]  /*4d80*/  ISETP.NE.AND P1, PT, R73, 0x1, PT ;  /* 0x000000014900780c */ /* 0x002fe20003f25270 */
[----:B--2---:R-:W-:Y:S01]  /*4d90*/  VIADD R0, R0, 0xd0 ;  /* 0x000000d000007836 */ /* 0x004fe20000000000 */
[----:B------:R-:W-:Y:S04]  /*4da0*/  ISETP.GE.AND P0, PT, R72, 0x1, PT ;  /* 0x000000014800780c */ /* 0x000fe80003f06270 */
[----:B------:R-:W1:Y:S01]  /*4db0*/  LDC.64 R10, c[0x0][0xb18] ;  /* 0x0002c600ff0a7b82 */ /* 0x000e620000000a00 */
[----:B------:R-:W-:Y:S01]  /*4dc0*/  PRMT R0, RZ, 0x654, R0 ;  /* 0x00000654ff007816 */ /* 0x000fe20000000000 */
[----:B------:R-:W-:Y:S01]  /*4dd0*/  @!PT LDS RZ, [RZ] ;  /* 0x00000000fffff984 */ /* 0x000fe20000000800 */
[----:B------:R-:W-:Y:S01]  /*4de0*/  @!PT LDS RZ, [RZ] ;  /* 0x00000000fffff984 */ /* 0x000fe20000000800 */
[----:B------:R-:W-:Y:S01]  /*4df0*/  @!PT LDS RZ, [RZ] ;  /* 0x00000000fffff984 */ /* 0x000fe20000000800 */
[----:B------:R-:W-:Y:S01]  /*4e00*/  @!PT LDS RZ, [RZ] ;  /* 0x00000000fffff984 */ /* 0x000fe20000000800 */
[----:B------:R2:W-:Y:S06]  /*4e10*/  MEMBAR.ALL.CTA ;  /* 0x0000000000007992 */ /* 0x0005ec0000008000 */
[----:B--2---:R-:W2:Y:S01]  /*4e20*/  FENCE.VIEW.ASYNC.S ;  /* 0x00000000000073c6 */ /* 0x004ea20000000000 */
[----:B------:R-:W1:Y:S08]  /*4e30*/  @!P1 LDC R14, c[0x0][0xb20] ;  /* 0x0002c800ff0e9b82 */ /* 0x000e700000000800 */
[----:B------:R-:W1:Y:S01]  /*4e40*/  @!P1 LDC R9, c[0x0][0xb0c] ;  /* 0x0002c300ff099b82 */ /* 0x000e620000000800 */
[----:B--2---:R2:W-:Y:S01]  /*4e50*/  SYNCS.ARRIVE.TRANS64.RED.A1T0 RZ, [R0+URZ], RZ ;  /* 0x000000ff00ff79a7 */ /* 0x0045e200081004ff */
[----:B---3--:R-:W-:Y:S04]  /*4e60*/  LOP3.LUT P4, RZ, R18, 0x1, RZ, 0xc0, !PT ;  /* 0x0000000112ff7812 */ /* 0x008fe8000788c0ff */
[----:B------:R-:W-:Y:S09]  /*4e70*/  P2R R190, PR, RZ, 0x10 ;  /* 0x00000010ffbe7803 */ /* 0x000ff20000000000 */
[----:B------:R-:W-:Y:S02]  /*4e80*/  @P4 MOV R77, R16 ;  /* 0x00000010004d4202 */ /* 0x000fe40000000f00 */
[----:B------:R-:W-:Y:S01]  /*4e90*/  @P4 LOP3.LUT R75, R17, 0xffff, RZ, 0xc0, !PT ;  /* 0x0000ffff114b4812 */ /* 0x000fe200078ec0ff */
[----:B--2-4-:R-:W-:Y:S06]  /*4ea0*/  @!P0 BRA `(.L_x_85) ;  /* 0x0000000000a48947 */ /* 0x014fec0003800000 */
[----:B------:R-:W-:Y:S01]  /*4eb0*/  IMAD.HI.U32 R23, R178, R71, RZ ;  /* 0x00000047b2177227 */ /* 0x000fe200078e00ff */
[----:B------:R-:W-:Y:S02]  /*4ec0*/  ISETP.NE.AND P0, PT, R70, 0x1, PT ;  /* 0x000000014600780c */ /* 0x000fe40003f05270 */
[----:B------:R-:W-:Y:S01]  /*4ed0*/  ISETP.NE.AND P2, PT, R72, 0x1, PT ;  /* 0x000000014800780c */ /* 0x000fe20003f45270 */
[----:B------:R-:W-:Y:S01]  /*4ee0*/  IMAD.HI.U32 R22, R177, R168, RZ ;  /* 0x000000a8b1167227 */ /* 0x000fe200078e00ff */
[----:B------:R-:W-:Y:S02]  /*4ef0*/  SHF.R.U32.HI R23, RZ, R174, R23 ;  /* 0x000000aeff177219 */ /* 0x000fe40000011617 */
[----:B------:R-:W-:Y:S01]  /*4f00*/  ISETP.NE.AND P3, PT, R74, 0x1, PT ;  /* 0x000000014a00780c */ /* 0x000fe20003f65270 */
[----:B------:R-:W-:Y:S01]  /*4f10*/  IMAD.HI.U32 R26, R77, R168, RZ ;  /* 0x000000a84d1a7227 */ /* 0x000fe200078e00ff */
[----:B------:R-:W-:Y:S02]  /*4f20*/  SHF.R.U32.HI R22, RZ, R169, R22 ;  /* 0x000000a9ff167219 */ /* 0x000fe40000011616 */
[----:B------:R-:W-:Y:S01]  /*4f30*/  SEL R3, R178, R23, !P0 ;  /* 0x00000017b2037207 */ /* 0x000fe20004000000 */
[----:B------:R-:W-:Y:S01]  /*4f40*/  IMAD.HI.U32 R23, R75, R71, RZ ;  /* 0x000000474b177227 */ /* 0x000fe200078e00ff */
[----:B------:R-:W-:Y:S02]  /*4f50*/  SEL R7, R177, R22, !P3 ;  /* 0x00000016b1077207 */ /* 0x000fe40005800000 */
[----:B------:R-:W-:Y:S01]  /*4f60*/  SHF.R.U32.HI R26, RZ, R169, R26 ;  /* 0x000000a9ff1a7219 */ /* 0x000fe2000001161a */
[-C--:B------:R-:W-:Y:S04]  /*4f70*/  IMAD.HI.U32 R22, R3, R68.reuse, RZ ;  /* 0x0000004403167227 */ /* 0x080fe800078e00ff */
[----:B------:R-:W-:Y:S01]  /*4f80*/  IMAD.HI.U32 R24, R7, R68, RZ ;  /* 0x0000004407187227 */ /* 0x000fe200078e00ff */
[-C--:B------:R-:W-:Y:S02]  /*4f90*/  @P2 SHF.R.U32.HI R3, RZ, R69.reuse, R22 ;  /* 0x00000045ff032219 */ /* 0x080fe40000011616 */
[----:B------:R-:W-:Y:S02]  /*4fa0*/  SHF.R.U32.HI R22, RZ, R174, R23 ;  /* 0x000000aeff167219 */ /* 0x000fe40000011617 */
[----:B------:R-:W-:Y:S01]  /*4fb0*/  @P2 SHF.R.U32.HI R7, RZ, R69, R24 ;  /* 0x00000045ff072219 */ /* 0x000fe20000011618 */
[C---:B------:R-:W-:Y:S01]  /*4fc0*/  IMAD R2, R72.reuse, R3, RZ ;  /* 0x0000000348027224 */ /* 0x040fe200078e02ff */
[----:B------:R-:W-:Y:S02]  /*4fd0*/  SEL R5, R75, R22, !P0 ;  /* 0x000000164b057207 */ /* 0x000fe40004000000 */
[----:B------:R-:W-:Y:S01]  /*4fe0*/  SEL R3, R77, R26, !P3 ;  /* 0x0000001a4d037207 */ /* 0x000fe20005800000 */
[----:B------:R-:W-:Y:S01]  /*4ff0*/  IMAD R4, R72, R7, RZ ;  /* 0x0000000748047224 */ /* 0x000fe200078e02ff */
[C---:B------:R-:W-:Y:S01]  /*5000*/  ISETP.GE.AND P0, PT, R5.reuse, R2, PT ;  /* 0x000000020500720c */ /* 0x040fe20003f06270 */
[----:B------:R-:W-:Y:S03]  /*5010*/  IMAD.HI.U32 R6, R5, R68, RZ ;  /* 0x0000004405067227 */ /* 0x000fe600078e00ff */
[----:B------:R-:W-:Y:S01]  /*5020*/  ISETP.GE.OR P0, PT, R3, R4, P0 ;  /* 0x000000040300720c */ /* 0x000fe20000706670 */
[----:B------:R-:W-:Y:S01]  /*5030*/  IMAD.MOV R4, RZ, RZ, -R3 ;  /* 0x000000ffff047224 */ /* 0x000fe200078e0a03 */
[-C--:B------:R-:W-:Y:S03]  /*5040*/  SHF.R.U32.HI R6, RZ, R69.reuse, R6 ;  /* 0x00000045ff067219 */ /* 0x080fe60000011606 */
[----:B------:R-:W-:Y:S01]  /*5050*/  IMAD R77, R74, R4, R77 ;  /* 0x000000044a4d7224 */ /* 0x000fe200078e024d */
[----:B------:R-:W-:Y:S05]  /*5060*/  SEL R15, R5, R6, !P2 ;  /* 0x00000006050f7207 */ /* 0x000fea0005000000 */
[----:B------:R-:W-:Y:S02]  /*5070*/  IMAD.MOV R6, RZ, RZ, -R15 ;  /* 0x000000ffff067224 */ /* 0x000fe400078e0a0f */
[C---:B------:R-:W-:Y:S04]  /*5080*/  @!P0 IMAD.HI.U32 R2, R3.reuse, R68, RZ ;  /* 0x0000004403028227 */ /* 0x040fe800078e00ff */
[----:B------:R-:W-:Y:S01]  /*5090*/  IMAD R6, R72, R6, R5 ;  /* 0x0000000648067224 */ /* 0x000fe200078e0205 */
[----:B------:R-:W-:Y:S04]  /*50a0*/  @!P0 SHF.R.U32.HI R2, RZ, R69, R2 ;  /* 0x00000045ff028219 */ /* 0x000fe80000011602 */
[----:B------:R-:W-:Y:S02]  /*50b0*/  @!P0 SEL R0, R3, R2, !P2 ;  /* 0x0000000203008207 */ /* 0x000fe40005000000 */
[----:B------:R-:W-:Y:S02]  /*50c0*/  IADD3 R2, PT, PT, -R5, RZ, RZ ;  /* 0x000000ff05027210 */ /* 0x000fe40007ffe1ff */
[----:B------:R-:W-:Y:S01]  /*50d0*/  @!P0 IADD3 R8, PT, PT, R15, -R0, RZ ;  /* 0x800000000f088210 */ /* 0x000fe20007ffe0ff */
[----:B------:R-:W-:Y:S02]  /*50e0*/  @!P0 IMAD R0, R7, R6, R0 ;  /* 0x0000000607008224 */ /* 0x000fe400078e0200 */
[----:B------:R-:W-:Y:S02]  /*50f0*/  IMAD R75, R70, R2, R75 ;  /* 0x00000002464b7224 */ /* 0x000fe400078e024b */
[----:B------:R-:W-:Y:S02]  /*5100*/  @!P0 IMAD R5, R8, R72, R3 ;  /* 0x0000004808058224 */ /* 0x000fe400078e0203 */
[----:B------:R-:W-:Y:S04]  /*5110*/  @!P0 IMAD.MOV.U32 R3, RZ, RZ, R0 ;  /* 0x000000ffff038224 */ /* 0x000fe800078e0000 */
[----:B------:R-:W-:Y:S02]  /*5120*/  IMAD R77, R3, R74, R77 ;  /* 0x0000004a034d7224 */ /* 0x000fe400078e024d */
[----:B------:R-:W-:Y:S07]  /*5130*/  IMAD R75, R5, R70, R75 ;  /* 0x00000046054b7224 */ /* 0x000fee00078e024b */
.L_x_85:
[----:B-1----:R-:W-:Y:S01]  /*5140*/  @!P1 ISETP.NE.AND P0, PT, R10, 0x1, PT ;  /* 0x000000010a00980c */ /* 0x002fe20003f05270 */
[----:B------:R-:W-:Y:S01]  /*5150*/  @!P1 IMAD.HI.U32 R0, R77, R12, RZ ;  /* 0x0000000c4d009227 */ /* 0x000fe200078e00ff */
[----:B------:R-:W-:Y:S01]  /*5160*/  @!P1 ISETP.NE.AND P2, PT, R9, 0x1, PT ;  /* 0x000000010900980c */ /* 0x000fe20003f45270 */
[----:B------:R-:W-:Y:S01]  /*5170*/  ULOP3.LUT UP0, URZ, UR48, 0x1b0, URZ, 0xc0, !UPT ;  /* 0x000001b030ff7892 */ /* 0x000fe2000f80c0ff */
[----:B------:R-:W-:Y:S01]  /*5180*/  R2UR UR42, R21 ;  /* 0x00000000152a72ca */ /* 0x000fe200000e0000 */
[----:B------:R-:W-:Y:S01]  /*5190*/  @!P1 IMAD.HI.U32 R3, R75, R11, RZ ;  /* 0x0000000b4b039227 */ /* 0x000fe200078e00ff */
[----:B------:R-:W-:Y:S02]  /*51a0*/  @!P1 SHF.R.U32.HI R0, RZ, R13, R0 ;  /* 0x0000000dff009219 */ /* 0x000fe40000011600 */
[----:B------:R-:W-:Y:S01]  /*51b0*/  R2UR UR41, R20 ;  /* 0x00000000142972ca */ /* 0x000fe200000e0000 */
[----:B------:R-:W-:Y:S01]  /*51c0*/  VIADD R191, R191, 0x1 ;  /* 0x00000001bfbf7836 */ /* 0x000fe20000000000 */
[----:B------:R-:W-:Y:S02]  /*51d0*/  @!P1 SHF.R.U32.HI R2, RZ, R14, R3 ;  /* 0x0000000eff029219 */ /* 0x000fe40000011603 */
[----:B------:R-:W-:Y:S02]  /*51e0*/  @!P1 SEL R3, R77, R0, !P2 ;  /* 0x000000004d039207 */ /* 0x000fe40005000000 */
[----:B------:R-:W-:Y:S02]  /*51f0*/  @!P1 SEL R2, R75, R2, !P0 ;  /* 0x000000024b029207 */ /* 0x000fe40004000000 */
[----:B------:R-:W-:Y:S01]  /*5200*/  @P4 SHF.R.U32.HI R179, RZ, 0x10, R17 ;  /* 0x00000010ffb34819 */ /* 0x000fe20000011611 */
[----:B------:R-:W-:Y:S02]  /*5210*/  USHF.L.U32 UR42, UR42, 0x7, URZ ;  /* 0x000000072a2a7899 */ /* 0x000fe400080006ff */
[----:B------:R-:W-:Y:S02]  /*5220*/  @!P1 IMAD.IADD R0, R2, 0x1, -R3 ;  /* 0x0000000102009824 */ /* 0x000fe400078e0a03 */
[----:B------:R-:W-:Y:S01]  /*5230*/  @!P1 IMAD.IADD R2, R3, 0x1, -R2 ;  /* 0x0000000103029824 */ /* 0x000fe200078e0a02 */
[----:B------:R-:W-:Y:S01]  /*5240*/  USHF.L.U32 UR41, UR41, 0x8, URZ ;  /* 0x0000000829297899 */ /* 0x000fe200080006ff */
[----:B------:R-:W-:Y:S02]  /*5250*/  @!P1 IMAD R77, R0, R9, R77 ;  /* 0x00000009004d9224 */ /* 0x000fe400078e024d */
[----:B------:R-:W-:Y:S01]  /*5260*/  @!P1 IMAD R75, R2, R10, R75 ;  /* 0x0000000a024b9224 */ /* 0x000fe200078e024b */
[----:B------:R-:W-:Y:S08]  /*5270*/  BRA.U !UP0, `(.L_x_86) ;  /* 0x0000000108407547 */ /* 0x000ff0000b800000 */
[----:B------:R-:W1:Y:S01]  /*5280*/  LDCU.64 UR8, c[0x4][0x88] ;  /* 0x01001100ff0877ac */ /* 0x000e620008000a00 */
[----:B------:R-:W-:Y:S01]  /*5290*/  MOV R3, 0x0 ;  /* 0x0000000000037802 */ /* 0x000fe20000000f00 */
[----:B------:R-:W-:Y:S02]  /*52a0*/  HFMA2 R12, -RZ, RZ, 0, 5.9604644775390625e-08 ;  /* 0x00000001ff0c7431 */ /* 0x000fe400000001ff */
[----:B------:R-:W-:Y:S02]  /*52b0*/  IMAD.MOV.U32 R8, RZ, RZ, 0x70 ;  /* 0x00000070ff087424 */ /* 0x000fe400078e00ff */
[----:B------:R-:W-:Y:S01]  /*52c0*/  IMAD.MOV.U32 R13, RZ, RZ, RZ ;  /* 0x000000ffff0d7224 */ /* 0x000fe200078e00ff */
[----:B------:R-:W2:Y:S01]  /*52d0*/  LDCU.64 UR6, c[0x4][0x90] ;  /* 0x01001200ff0677ac */ /* 0x000ea20008000a00 */
[----:B------:R-:W3:Y:S01]  /*52e0*/  LDC.64 R2, c[0x4][R3] ;  /* 0x0100000003027b82 */ /* 0x000ee20000000a00 */
[----:B------:R-:W4:Y:S01]  /*52f0*/  LDCU.64 UR4, c[0x4][0x8] ;  /* 0x01000100ff0477ac */ /* 0x000f220008000a00 */
[----:B-1----:R-:W-:Y:S01]  /*5300*/  MOV R5, UR9 ;  /* 0x0000000900057c02 */ /* 0x002fe20008000f00 */
[----:B------:R-:W-:Y:S01]  /*5310*/  IMAD.U32 R4, RZ, RZ, UR8 ;  /* 0x00000008ff047e24 */ /* 0x000fe2000f8e00ff */
[----:B--2---:R-:W-:Y:S01]  /*5320*/  MOV R7, UR7 ;  /* 0x0000000700077c02 */ /* 0x004fe20008000f00 */
[----:B------:R-:W-:Y:S01]  /*5330*/  IMAD.U32 R6, RZ, RZ, UR6 ;  /* 0x00000006ff067e24 */ /* 0x000fe2000f8e00ff */
[----:B----4-:R-:W-:Y:S01]  /*5340*/  MOV R11, UR5 ;  /* 0x00000005000b7c02 */ /* 0x010fe20008000f00 */
[----:B------:R-:W-:Y:S02]  /*5350*/  IMAD.U32 R10, RZ, RZ, UR4 ;  /* 0x00000004ff0a7e24 */ /* 0x000fe4000f8e00ff */
[----:B------:R-:W-:Y:S07]  /*5360*/  LEPC R20, `(.L_x_86) ;  /* 0x000000001014794e */ /* 0x000fee0000000000 */
[----:B---3-5:R-:W-:Y:S05]  /*5370*/  CALL.ABS.NOINC R2 ;  /* 0x0000000002007343 */ /* 0x028fea0003c00000 */
.L_x_86:
[----:B------:R-:W-:Y:S01]  /*5380*/  LOP3.LUT P0, RZ, R188, 0x1b0, RZ, 0xc0, !PT ;  /* 0x000001b0bcff7812 */ /* 0x000fe2000780c0ff */
[----:B------:R-:W-:Y:S11]  /*5390*/  BSSY.RECONVERGENT B6, `(.L_x_87) ;  /* 0x0000013000067945 */ /* 0x000ff60003800200 */
[----:B------:R-:W-:Y:S01]  /*53a0*/  @!UPT UIADD3 URZ, UPT, UPT, URZ, URZ, URZ ;  /* 0x000000fffffff290 */ /* 0x000fe2000fffe0ff */
[----:B------:R-:W-:Y:S05]  /*53b0*/  @!P0 BRA `(.L_x_88) ;  /* 0x0000000000408947 */ /* 0x000fea0003800000 */
        /* <DEDUP_REMOVED lines=16> */
.L_x_88:
[----:B------:R-:W-:Y:S05]  /*54c0*/  BSYNC.RECONVERGENT B6 ;  /* 0x0000000000067941 */ /* 0x000fea0003800200 */
.L_x_87:
[----:B------:R-:W-:Y:S01]  /*54d0*/  ISETP.NE.U32.AND P4, PT, R166, RZ, PT ;  /* 0x000000ffa600720c */ /* 0x000fe20003f85070 */
[----:B------:R-:W-:Y:S01]  /*54e0*/  UISETP.NE.AND UP2, UPT, UR50, URZ, UPT ;  /* 0x000000ff3200728c */ /* 0x000fe2000bf45270 */
[----:B------:R-:W-:Y:S01]  /*54f0*/  ISETP.NE.U32.AND P2, PT, RZ, UR38, PT ;  /* 0x00000026ff007c0c */ /* 0x000fe2000bf45070 */
[----:B------:R-:W-:Y:S01]  /*5500*/  UISETP.NE.U32.AND UP1, UPT, UR44, URZ, UPT ;  /* 0x000000ff2c00728c */ /* 0x000fe2000bf25070 */
[----:B------:R-:W-:Y:S01]  /*5510*/  ISETP.NE.AND.EX P4, PT, R167, RZ, PT, P4 ;  /* 0x000000ffa700720c */ /* 0x000fe20003f85340 */
[----:B------:R-:W-:Y:S01]  /*5520*/  UPLOP3.LUT UP0, UPT, UPT, UPT, UPT, 0x40, 0x4 ;  /* 0x000000000004789c */ /* 0x000fe20003f0e870 */
[----:B------:R-:W-:Y:S01]  /*5530*/  ISETP.NE.AND.EX P2, PT, RZ, UR39, PT, P2 ;  /* 0x00000027ff007c0c */ /* 0x000fe2000bf45320 */
[----:B------:R-:W-:Y:S01]  /*5540*/  UISETP.NE.AND.EX UP1, UPT, UR45, URZ, UPT, UP1 ;  /* 0x000000ff2d00728c */ /* 0x000fe2000bf25310 */
[----:B------:R-:W-:Y:S04]  /*5550*/  PLOP3.LUT P1, PT, PT, PT, UP2, 0x80, 0x8 ;  /* 0x000000000008781c */ /* 0x000fe80003f2f028 */
[----:B------:R-:W-:Y:S06]  /*5560*/  @UP2 UPLOP3.LUT UP0, UPT, UPT, UPT, UP1, 0x80, 0x8 ;  /* 0x000000000008289c */ /* 0x000fec0003f0f010 */
[----:B------:R-:W-:Y:S01]  /*5570*/  PLOP3.LUT P0, PT, PT, PT, UP0, 0x80, 0x8 ;  /* 0x000000000008781c */ /* 0x000fe20003f0f008 */
[----:B------:R-:W-:Y:S01]  /*5580*/  @!UPT UIADD3 URZ, UPT, UPT, URZ, URZ, URZ ;  /* 0x000000fffffff290 */ /* 0x000fe2000fffe0ff */
[----:B------:R-:W-:Y:S11]  /*5590*/  BRA.U !UP1, `(.L_x_89) ;  /* 0x0000000109387547 */ /* 0x000ff6000b800000 */
[----:B------:R-:W-:Y:S01]  /*55a0*/  UISETP.NE.U32.AND UP0, UPT, UR38, URZ, UPT ;  /* 0x000000ff2600728c */ /* 0x000fe2000bf05070 */
[----:B------:R-:W-:Y:S02]  /*55b0*/  HFMA2 R0, -RZ, RZ, 0, 5.9604644775390625e-08 ;  /* 0x00000001ff007431 */ /* 0x000fe400000001ff */
[----:B------:R-:W-:Y:S01]  /*55c0*/  IMAD.MOV.U32 R171, RZ, RZ, 0x1 ;  /* 0x00000001ffab7424 */ /* 0x000fe200078e00ff */
[----:B------:R-:W-:Y:S06]  /*55d0*/  UISETP.NE.AND.EX UP0, UPT, UR39, URZ, UPT, UP0 ;  /* 0x000000ff2700728c */ /* 0x000fec000bf05300 */
[----:B------:R-:W-:Y:S05]  /*55e0*/  PLOP3.LUT P3, PT, PT, PT, UP0, 0x80, 0x8 ;  /* 0x000000000008781c */ /* 0x000fea0003f6f008 */
[----:B------:R-:W1:Y:S01]  /*55f0*/  @UP0 LDCU.64 UR6, c[0x0][0x888] ;  /* 0x00011100ff0607ac */ /* 0x000e620008000a00 */
[----:B------:R-:W-:Y:S07]  /*5600*/  @UP0 UIMAD UR4, UR36, UR44, URZ ;  /* 0x0000002c240402a4 */ /* 0x000fee000f8e02ff */
[----:B------:R-:W-:Y:S01]  /*5610*/  @!P3 PRMT R171, R0, 0x7610, R171 ;  /* 0x0000761000abb816 */ /* 0x000fe200000000ab */
[----:B-1----:R-:W-:Y:S03]  /*5620*/  @UP0 UIMAD.WIDE UR6, UR4, 0x4, UR6 ;  /* 0x00000004040608a5 */ /* 0x002fe6000f8e0206 */
[----:B------:R-:W1:Y:S03]  /*5630*/  @!UP0 LDCU UR4, c[0x0][0x880] ;  /* 0x00011000ff0487ac */ /* 0x000e660008000800 */
[----:B------:R-:W-:Y:S01]  /*5640*/  IMAD.U32 R2, RZ, RZ, UR6 ;  /* 0x00000006ff027e24 */ /* 0x000fe2000f8e00ff */
[----:B------:R-:W-:Y:S05]  /*5650*/  MOV R3, UR7 ;  /* 0x0000000700037c02 */ /* 0x000fea0008000f00 */
[----:B-----5:R2:W5:Y:S02]  /*5660*/  @P3 LDG.E R81, desc[UR46][R2.64] ;  /* 0x0000002e02513981 */ /* 0x020564000c1e1900 */
[----:B-12---:R-:W-:Y:S02]  /*5670*/  @!P3 IMAD.U32 R81, RZ, RZ, UR4 ;  /* 0x00000004ff51be24 */ /* 0x006fe4000f8e00ff */
.L_x_89:
[----:B------:R-:W-:Y:S05]  /*5680*/  @!P4 BRA `(.L_x_90) ;  /* 0x000000000020c947 */ /* 0x000fea0003800000 */
[----:B------:R-:W-:Y:S04]  /*5690*/  ISETP.NE.U32.AND P3, PT, R164, RZ, PT ;  /* 0x000000ffa400720c */ /* 0x000fe80003f65070 */
[----:B------:R-:W-:Y:S11]  /*56a0*/  ISETP.NE.AND.EX P3, PT, R165, RZ, PT, P3 ;  /* 0x000000ffa500720c */ /* 0x000ff60003f65330 */
[----:B------:R-:W-:Y:S02]  /*56b0*/  @!UPT UIADD3 URZ, UPT, UPT, URZ, URZ, URZ ;  /* 0x000000fffffff290 */ /* 0x000fe4000fffe0ff */
[----:B------:R-:W1:Y:S01]  /*56c0*/  @P3 LDC.64 R2, c[0x0][0x8a8] ;  /* 0x00022a00ff023b82 */ /* 0x000e620000000a00 */
[----:B------:R-:W-:Y:S04]  /*56d0*/  @P3 IMAD R0, R166, UR36, RZ ;  /* 0x00000024a6003c24 */ /* 0x000fe8000f8e02ff */
[----:B-1----:R-:W-:Y:S05]  /*56e0*/  @P3 IMAD.WIDE R2, R0, 0x4, R2 ;  /* 0x0000000400023825 */ /* 0x002fea00078e0202 */
[----:B-----5:R1:W5:Y:S02]  /*56f0*/  @P3 LDG.E R78, desc[UR46][R2.64] ;  /* 0x0000002e024e3981 */ /* 0x020364000c1e1900 */
[----:B-1----:R-:W2:Y:S02]  /*5700*/  @!P3 LDC R78, c[0x0][0x8a0] ;  /* 0x00022800ff4ebb82 */ /* 0x002ea40000000800 */
.L_x_90:
[----:B-----5:R-:W-:Y:S01]  /*5710*/  FSETP.NEU.AND P4, PT, R81, RZ, PT ;  /* 0x000000ff5100720b */ /* 0x020fe20003f8d000 */
[----:B------:R-:W-:Y:S01]  /*5720*/  BSSY B1, `(.L_x_91) ;  /* 0x0000047000017945 */ /* 0x000fe20003800000 */
[----:B------:R-:W-:Y:S01]  /*5730*/  SEL R5, RZ, 0xffffffff, P2 ;  /* 0xffffffffff057807 */ /* 0x000fe20001000000 */
[----:B------:R-:W-:Y:S01]  /*5740*/  IMAD.MOV.U32 R196, RZ, RZ, 0x1 ;  /* 0x00000001ffc47424 */ /* 0x000fe200078e00ff */
[----:B------:R-:W-:Y:S01]  /*5750*/  LOP3.LUT P3, RZ, R171, 0xff, RZ, 0xc0, !PT ;  /* 0x000000ffabff7812 */ /* 0x000fe2000786c0ff */
[C---:B------:R-:W-:Y:S01]  /*5760*/  IMAD R80, R76.reuse, 0x100, R79 ;  /* 0x000001004c507824 */ /* 0x040fe200078e024f */
[----:B------:R-:W-:Y:S02]  /*5770*/  @P1 SEL R0, RZ, 0xffffffff, P4 ;  /* 0xffffffffff001807 */ /* 0x000fe40002000000 */
[----:B------:R-:W-:Y:S02]  /*5780*/  CS2R R162, SRZ ;  /* 0x0000000000a27805 */ /* 0x000fe4000001ff00 */
[----:B------:R-:W-:Y:S02]  /*5790*/  LEA R3, R181, UR49, 0x3 ;  /* 0x00000031b5037c11 */ /* 0x000fe4000f8e18ff */
[----:B------:R-:W-:Y:S02]  /*57a0*/  CS2R R160, SRZ ;  /* 0x0000000000a07805 */ /* 0x000fe4000001ff00 */
[----:B------:R-:W-:Y:S02]  /*57b0*/  @P0 SEL R0, R5, R0, !P3 ;  /* 0x0000000005000207 */ /* 0x000fe40005800000 */
[----:B------:R-:W-:Y:S02]  /*57c0*/  CS2R R158, SRZ ;  /* 0x00000000009e7805 */ /* 0x000fe4000001ff00 */
[----:B------:R-:W-:Y:S02]  /*57d0*/  LEA R193, R76, UR49, 0x3 ;  /* 0x000000314cc17c11 */ /* 0x000fe4000f8e18ff */
[----:B------:R-:W-:Y:S02]  /*57e0*/  CS2R R156, SRZ ;  /* 0x00000000009c7805 */ /* 0x000fe4000001ff00 */
[----:B------:R-:W-:Y:S02]  /*57f0*/  @P1 LOP3.LUT R0, R0, 0x1, RZ, 0xc0, !PT ;  /* 0x0000000100001812 */ /* 0x000fe400078ec0ff */
[----:B------:R-:W-:Y:S02]  /*5800*/  CS2R R154, SRZ ;  /* 0x00000000009a7805 */ /* 0x000fe4000001ff00 */
[----:B------:R-:W-:Y:S02]  /*5810*/  SHF.L.U32 R2, R183, 0x1f, RZ ;  /* 0x0000001fb7027819 */ /* 0x000fe400000006ff */
[----:B------:R-:W-:Y:S02]  /*5820*/  CS2R R152, SRZ ;  /* 0x0000000000987805 */ /* 0x000fe4000001ff00 */
[----:B------:R-:W-:Y:S02]  /*5830*/  ISETP.NE.U32.OR P6, PT, R0, 0x1, !P1 ;  /* 0x000000010000780c */ /* 0x000fe40004fc5470 */
[----:B------:R-:W-:Y:S02]  /*5840*/  CS2R R150, SRZ ;  /* 0x0000000000967805 */ /* 0x000fe4000001ff00 */
[----:B------:R-:W-:Y:S02]  /*5850*/  PLOP3.LUT P2, PT, PT, PT, UP1, 0x80, 0x8 ;  /* 0x000000000008781c */ /* 0x000fe40003f4f018 */
[----:B------:R-:W-:Y:S02]  /*5860*/  CS2R R148, SRZ ;  /* 0x0000000000947805 */ /* 0x000fe4000001ff00 */
[----:B------:R-:W-:Y:S02]  /*5870*/  SEL R0, RZ, 0xffffffff, P4 ;  /* 0xffffffffff007807 */ /* 0x000fe40002000000 */
[----:B------:R-:W-:Y:S03]  /*5880*/  P2R R198, PR, RZ, 0x40 ;  /* 0x00000040ffc67803 */ /* 0x000fe60000000000 */
[----:B------:R-:W-:Y:S04]  /*5890*/  @P6 SHF.L.U32 R4, R180, 0x1f, RZ ;  /* 0x0000001fb4046819 */ /* 0x000fe800000006ff */
[----:B------:R-:W-:Y:S01]  /*58a0*/  @P2 SEL R0, R5, R0, !P3 ;  /* 0x0000000005002207 */ /* 0x000fe20005800000 */
[----:B------:R-:W1:Y:S03]  /*58b0*/  @P6 SYNCS.PHASECHK.TRANS64.TRYWAIT P1, [R3+URZ+0x70], R4 ;  /* 0x00007004030065a7 */ /* 0x000e6600080211ff */
[----:B------:R-:W-:Y:S04]  /*58c0*/  LOP3.LUT R0, R0, 0x1, RZ, 0xc0, !PT ;  /* 0x0000000100007812 */ /* 0x000fe800078ec0ff */
[----:B------:R-:W-:Y:S04]  /*58d0*/  ISETP.NE.U32.AND P5, PT, R0, 0x1, PT ;  /* 0x000000010000780c */ /* 0x000fe80003fa5070 */
[----:B------:R-:W-:Y:S01]  /*58e0*/  P2R R197, PR, RZ, 0x20 ;  /* 0x00000020ffc57803 */ /* 0x000fe20000000000 */
[----:B------:R3:W4:Y:S01]  /*58f0*/  SYNCS.PHASECHK.TRANS64.TRYWAIT P0, [R193+URZ+0xe0], R2 ;  /* 0x0000e002c10075a7 */ /* 0x00072200080011ff */
[----:B-1----:R-:W-:Y:S01]  /*5900*/  @P6 SEL R196, RZ, 0x1, !P1 ;  /* 0x00000001ffc46807 */ /* 0x002fe20004800000 */
[----:B---3--:R-:W-:Y:S06]  /*5910*/  @!P6 BRA `(.L_x_92) ;  /* 0x00000000009ce947 */ /* 0x008fec0003800000 */
[----:B------:R-:W-:Y:S01]  /*5920*/  @P5 IMAD R6, R181, 0x2000, R186 ;  /* 0x00002000b5065824 */ /* 0x000fe200078e02ba */
[----:B------:R-:W-:Y:S01]  /*5930*/  ISETP.NE.AND P1, PT, R196, RZ, PT ;  /* 0x000000ffc400720c */ /* 0x000fe20003f25270 */
[----:B------:R-:W-:Y:S01]  /*5940*/  BSSY B0, `(.L_x_93) ;  /* 0x0000010000007945 */ /* 0x000fe20003800000 */
[----:B------:R-:W-:Y:S01]  /*5950*/  CS2R R150, SRZ ;  /* 0x0000000000967805 */ /* 0x000fe2000001ff00 */
[--C-:B------:R-:W-:Y:S01]  /*5960*/  @P5 IMAD R7, R187, -0x10, R6.reuse ;  /* 0xfffffff0bb075824 */ /* 0x100fe200078e0206 */
[----:B------:R-:W-:Y:S01]  /*5970*/  CS2R R148, SRZ ;  /* 0x0000000000947805 */ /* 0x000fe2000001ff00 */
[----:B------:R-:W-:Y:S01]  /*5980*/  @P5 IMAD R5, R185, -0x10, R6 ;  /* 0xfffffff0b9055824 */ /* 0x000fe200078e0206 */
[----:B------:R-:W-:Y:S01]  /*5990*/  CS2R R158, SRZ ;  /* 0x00000000009e7805 */ /* 0x000fe2000001ff00 */
[----:B------:R-:W-:Y:S01]  /*59a0*/  @P5 IMAD R4, R184, 0x10, R7 ;  /* 0x00000010b8045824 */ /* 0x000fe200078e0207 */
[----:B------:R-:W-:Y:S02]  /*59b0*/  CS2R R156, SRZ ;  /* 0x00000000009c7805 */ /* 0x000fe4000001ff00 */
[----:B------:R-:W-:Y:S02]  /*59c0*/  CS2R R154, SRZ ;  /* 0x00000000009a7805 */ /* 0x000fe4000001ff00 */
[----:B------:R-:W-:Y:S02]  /*59d0*/  CS2R R152, SRZ ;  /* 0x0000000000987805 */ /* 0x000fe4000001ff00 */
[----:B------:R-:W-:Y:S02]  /*59e0*/  CS2R R162, SRZ ;  /* 0x0000000000a27805 */ /* 0x000fe4000001ff00 */
[----:B------:R-:W-:Y:S01]  /*59f0*/  CS2R R160, SRZ ;  /* 0x0000000000a07805 */ /* 0x000fe2000001ff00 */
[----:B------:R-:W-:Y:S06]  /*5a00*/  @P1 BRA `(.L_x_94) ;  /* 0x00000000000c1947 */ /* 0x000fec0003800000 */
[----:B------:R-:W-:Y:S04]  /*5a10*/  SHF.L.U32 R0, R180, 0x1f, RZ ;  /* 0x0000001fb4007819 */ /* 0x000fe800000006ff */
[----:B------:R-:W1:Y:S02]  /*5a20*/  SYNCS.PHASECHK.TRANS64.TRYWAIT P1, [R3+URZ+0x70], R0 ;  /* 0x00007000030075a7 */ /* 0x000e6400080211ff */
[----:B-1----:R-:W-:Y:S05]  /*5a30*/  @!P1 BRA `(.L_x_95) ;  /* 0x00000060007c9947 */ /* 0x002fea0003800000 */
.L_x_94:
[----:B------:R-:W-:Y:S05]  /*5a40*/  BSYNC B0 ;  /* 0x0000000000007941 */ /* 0x000fea0003800000 */
.L_x_93:
[----:B------:R-:W-:Y:S01]  /*5a50*/  ISETP.NE.AND P1, PT, R197, RZ, PT ;  /* 0x000000ffc500720c */ /* 0x000fe20003f25270 */
[----:B-1----:R-:W-:Y:S02]  /*5a60*/  VIADD R3, R3, 0x90 ;  /* 0x0000009003037836 */ /* 0x002fe40000000000 */
[----:B------:R-:W-:Y:S02]  /*5a70*/  IMAD.U32 R0, RZ, RZ, UR37 ;  /* 0x00000025ff007e24 */ /* 0x000fe4000f8e00ff */
[----:B------:R-:W-:Y:S03]  /*5a80*/  VIADD R181, R181, 0x1 ;  /* 0x00000001b5b57836 */ /* 0x000fe60000000000 */
[----:B------:R-:W-:Y:S05]  /*5a90*/  PRMT R0, R0, 0x654, R3 ;  /* 0x0000065400007816 */ /* 0x000fea0000000003 */
[----:B------:R1:W3:Y:S04]  /*5aa0*/  @P1 LDS.128 R148, [R6] ;  /* 0x0000000006941984 */ /* 0x0002e80000000c00 */
[----:B------:R1:W1:Y:S04]  /*5ab0*/  @P1 LDS.128 R156, [R5+0x20] ;  /* 0x00002000059c1984 */ /* 0x0002680000000c00 */
[----:B------:R1:W1:Y:S04]  /*5ac0*/  @P1 LDS.128 R152, [R7+0x10] ;  /* 0x0000100007981984 */ /* 0x0002680000000c00 */
[----:B------:R1:W1:Y:S01]  /*5ad0*/  @P1 LDS.128 R160, [R4+0x10] ;  /* 0x0000100004a01984 */ /* 0x0002620000000c00 */
[C---:B------:R-:W-:Y:S01]  /*5ae0*/  ISETP.NE.AND P1, PT, R181.reuse, 0x4, PT ;  /* 0x00000004b500780c */ /* 0x040fe20003f25270 */
[----:B------:R-:W-:Y:S01]  /*5af0*/  @!PT LDS RZ, [RZ] ;  /* 0x00000000fffff984 */ /* 0x000fe20000000800 */
[----:B------:R-:W-:Y:S01]  /*5b00*/  @!PT LDS RZ, [RZ] ;  /* 0x00000000fffff984 */ /* 0x000fe20000000800 */
[----:B------:R-:W-:Y:S01]  /*5b10*/  @!PT LDS RZ, [RZ] ;  /* 0x00000000fffff984 */ /* 0x000fe20000000800 */
[----:B------:R-:W-:Y:S01]  /*5b20*/  @!PT LDS RZ, [RZ] ;  /* 0x00000000fffff984 */ /* 0x000fe20000000800 */
[----:B------:R5:W-:Y:S06]  /*5b30*/  MEMBAR.ALL.CTA ;  /* 0x0000000000007992 */ /* 0x000bec0000008000 */
[----:B-----5:R-:W5:Y:S01]  /*5b40*/  FENCE.VIEW.ASYNC.S ;  /* 0x00000000000073c6 */ /* 0x020f620000000000 */
[----:B------:R-:W-:Y:S02]  /*5b50*/  SEL R3, RZ, 0x1, P1 ;  /* 0x00000001ff037807 */ /* 0x000fe40000800000 */
[----:B------:R-:W-:Y:S02]  /*5b60*/  SEL R181, R181, RZ, P1 ;  /* 0x000000ffb5b57207 */ /* 0x000fe40000800000 */
[----:B------:R-:W-:Y:S01]  /*5b70*/  LOP3.LUT R180, R180, R3, RZ, 0x3c, !PT ;  /* 0x00000003b4b47212 */ /* 0x000fe200078e3cff */
[----:B-----5:R1:W-:Y:S06]  /*5b80*/  SYNCS.ARRIVE.TRANS64.RED.A1T0 RZ, [R0+URZ], RZ ;  /* 0x000000ff00ff79a7 */ /* 0x0203ec00081004ff */
.L_x_92:
[----:B------:R-:W-:Y:S05]  /*5b90*/  BSYNC B1 ;  /* 0x0000000000017941 */ /* 0x000fea0003800000 */
.L_x_91:
[----:B-1----:R-:W-:Y:S04]  /*5ba0*/  SHF.R.U32.HI R0, RZ, 0x15, R80 ;  /* 0x00000015ff007819 */ /* 0x002fe80000011650 */
[----:B------:R-:W-:Y:S01]  /*5bb0*/  LOP3.LUT P1, RZ, R0, 0x3, R173, 0x48, !PT ;  /* 0x0000000300ff7812 */ /* 0x000fe200078248ad */
[----:B------:R-:W-:Y:S01]  /*5bc0*/  @!UPT UIADD3 URZ, UPT, UPT, URZ, URZ, URZ ;  /* 0x000000fffffff290 */ /* 0x000fe2000fffe0ff */
[----:B----4-:R-:W-:Y:S11]  /*5bd0*/  @P0 BRA `(.L_x_96) ;  /* 0x0000000000080947 */ /* 0x010ff60003800000 */
[----:B------:R-:W1:Y:S02]  /*5be0*/  SYNCS.PHASECHK.TRANS64.TRYWAIT P0, [R193+URZ+0xe0], R2 ;  /* 0x0000e002c10075a7 */ /* 0x000e6400080011ff */
[----:B-1----:R-:W-:Y:S05]  /*5bf0*/  @!P0 BRA `(.L_x_97) ;  /* 0x0000006000208947 */ /* 0x002fea0003800000 */
.L_x_96:
[----:B------:R-:W-:Y:S04]  /*5c00*/  BSSY.RECONVERGENT B6, `(.L_x_98) ;  /* 0x0000012000067945 */ /* 0x000fe80003800200 */
[----:B------:R-:W-:Y:S05]  /*5c10*/  @!P1 BRA `(.L_x_99) ;  /* 0x0000000000409947 */ /* 0x000fea0003800000 */
[----:B------:R-:W4:Y:S01]  /*5c20*/  LDCU.64 UR8, c[0x4][0x78] ;  /* 0x01000f00ff0877ac */ /* 0x000f220008000a00 */
[----:B------:R-:W-:Y:S01]  /*5c30*/  MOV R3, 0x0 ;  /* 0x0000000000037802 */ /* 0x000fe20000000f00 */
[----:B------:R-:W-:Y:S02]  /*5c40*/  HFMA2 R12, -RZ, RZ, 0, 5.9604644775390625e-08 ;  /* 0x00000001ff0c7431 */ /* 0x000fe400000001ff */
[----:B------:R-:W-:Y:S02]  /*5c50*/  IMAD.MOV.U32 R8, RZ, RZ, 0x192 ;  /* 0x00000192ff087424 */ /* 0x000fe400078e00ff */
[----:B------:R-:W-:Y:S01]  /*5c60*/  IMAD.MOV.U32 R13, RZ, RZ, RZ ;  /* 0x000000ffff0d7224 */ /* 0x000fe200078e00ff */
[----:B------:R-:W5:Y:S01]  /*5c70*/  LDCU.64 UR6, c[0x4][0x80] ;  /* 0x01001000ff0677ac */ /* 0x000f620008000a00 */
[----:B-1----:R-:W1:Y:S01]  /*5c80*/  LDC.64 R2, c[0x4][R3] ;  /* 0x0100000003027b82 */ /* 0x002e620000000a00 */
[----:B------:R-:W2:Y:S01]  /*5c90*/  LDCU.64 UR4, c[0x4][0x18] ;  /* 0x01000300ff0477ac */ /* 0x000ea20008000a00 */
[----:B----4-:R-:W-:Y:S01]  /*5ca0*/  MOV R5, UR9 ;  /* 0x0000000900057c02 */ /* 0x010fe20008000f00 */
[----:B------:R-:W-:Y:S01]  /*5cb0*/  IMAD.U32 R4, RZ, RZ, UR8 ;  /* 0x00000008ff047e24 */ /* 0x000fe2000f8e00ff */
[----:B-----5:R-:W-:Y:S01]  /*5cc0*/  MOV R7, UR7 ;  /* 0x0000000700077c02 */ /* 0x020fe20008000f00 */
[----:B------:R-:W-:Y:S01]  /*5cd0*/  IMAD.U32 R6, RZ, RZ, UR6 ;  /* 0x00000006ff067e24 */ /* 0x000fe2000f8e00ff */
[----:B--2---:R-:W-:Y:S01]  /*5ce0*/  MOV R11, UR5 ;  /* 0x00000005000b7c02 */ /* 0x004fe20008000f00 */
[----:B------:R-:W-:Y:S02]  /*5cf0*/  IMAD.U32 R10, RZ, RZ, UR4 ;  /* 0x00000004ff0a7e24 */ /* 0x000fe4000f8e00ff */
[----:B------:R-:W-:Y:S07]  /*5d00*/  LEPC R20, `(.L_x_99) ;  /* 0x000000001014794e */ /* 0x000fee0000000000 */
[----:B-1-3--:R-:W-:Y:S05]  /*5d10*/  CALL.ABS.NOINC R2 ;  /* 0x0000000002007343 */ /* 0x00afea0003c00000 */
.L_x_99:
[----:B------:R-:W-:Y:S05]  /*5d20*/  BSYNC.RECONVERGENT B6 ;  /* 0x0000000000067941 */ /* 0x000fea0003800200 */
.L_x_98:
[-C--:B---3--:R-:W-:Y:S01]  /*5d30*/  F2FP.F16.E4M3.UNPACK_B R83, R148.reuse ;  /* 0x00000094ff53723e */ /* 0x088fe200020006ff */
[----:B------:R-:W-:Y:S05]  /*5d40*/  WARPSYNC.ALL ;  /* 0x0000000000007948 */ /* 0x000fea0003800000 */
[----:B------:R-:W-:Y:S01]  /*5d50*/  R2UR UR4, R80 ;  /* 0x00000000500472ca */ /* 0x000fe200000e0000 */
[--C-:B------:R-:W-:Y:S01]  /*5d60*/  HADD2.F32 R82, -RZ, R83.reuse.H0_H0 ;  /* 0x20000053ff527230 */ /* 0x100fe20000004100 */
[----:B------:R-:W-:Y:S01]  /*5d70*/  F2FP.F16.E4M3.UNPACK_B R85, R148.H1 ;  /* 0x00000094ff55723e */ /* 0x000fe200030006ff */
[----:B------:R-:W-:Y:S01]  /*5d80*/  HADD2.F32 R83, -RZ, R83.H1_H1 ;  /* 0x30000053ff537230 */ /* 0x000fe20000004100 */
[-C--:B------:R-:W-:Y:S01]  /*5d90*/  F2FP.F16.E4M3.UNPACK_B R87, R149.reuse ;  /* 0x00000095ff57723e */ /* 0x080fe200020006ff */
[----:B------:R-:W-:Y:S01]  /*5da0*/  BSSY.RECONVERGENT B0, `(.L_x_100) ;  /* 0x000011d000007945 */ /* 0x000fe20003800200 */
[----:B------:R-:W-:Y:S01]  /*5db0*/  F2FP.F16.E4M3.UNPACK_B R89, R149.H1 ;  /* 0x00000095ff59723e */ /* 0x000fe200030006ff */
[----:B------:R-:W-:Y:S01]  /*5dc0*/  HADD2.F32 R84, -RZ, R85.H0_H0 ;  /* 0x20000055ff547230 */ /* 0x000fe20000004100 */
[-C--:B------:R-:W-:Y:S01]  /*5dd0*/  F2FP.F16.E4M3.UNPACK_B R91, R150.reuse ;  /* 0x00000096ff5b723e */ /* 0x080fe200020006ff */
[----:B------:R-:W-:Y:S01]  /*5de0*/  HADD2.F32 R88, -RZ, R87.H1_H1 ;  /* 0x30000057ff587230 */ /* 0x000fe20000004100 */
[----:B------:R-:W-:Y:S01]  /*5df0*/  F2FP.F16.E4M3.UNPACK_B R93, R150.H1 ;  /* 0x00000096ff5d723e */ /* 0x000fe200030006ff */
[----:B------:R-:W-:Y:S01]  /*5e00*/  HADD2.F32 R86, -RZ, R85.H1_H1 ;  /* 0x30000055ff567230 */ /* 0x000fe20000004100 */
[-C--:B------:R-:W-:Y:S01]  /*5e10*/  F2FP.F16.E4M3.UNPACK_B R95, R151.reuse ;  /* 0x00000097ff5f723e */ /* 0x080fe200020006ff */
[----:B------:R-:W2:Y:S01]  /*5e20*/  LDTM.x64 R4, tmem[UR4] ;  /* 0x00000004000479ee */ /* 0x000ea20008340000 */
[----:B------:R-:W-:Y:S01]  /*5e30*/  F2FP.F16.E4M3.UNPACK_B R97, R151.H1 ;  /* 0x00000097ff61723e */ /* 0x000fe200030006ff */
[----:B------:R-:W-:Y:S01]  /*5e40*/  HADD2.F32 R85, -RZ, R87.H0_H0 ;  /* 0x20000057ff557230 */ /* 0x000fe20000004100 */
[-C--:B------:R-:W-:Y:S01]  /*5e50*/  F2FP.F16.E4M3.UNPACK_B R99, R152.reuse ;  /* 0x00000098ff63723e */ /* 0x080fe200020006ff */
[----:B------:R-:W-:Y:S01]  /*5e60*/  HADD2.F32 R87, -RZ, R89.H0_H0 ;  /* 0x20000059ff577230 */ /* 0x000fe20000004100 */
[----:B------:R-:W-:Y:S01]  /*5e70*/  F2FP.F16.E4M3.UNPACK_B R101, R152.H1 ;  /* 0x00000098ff65723e */ /* 0x000fe200030006ff */
[----:B------:R-:W-:Y:S01]  /*5e80*/  HADD2.F32 R92, -RZ, R91.H1_H1 ;  /* 0x3000005bff5c7230 */ /* 0x000fe20000004100 */
[----:B------:R-:W-:Y:S01]  /*5e90*/  SHF.L.U32 R199, R176, 0x4, RZ ;  /* 0x00000004b0c77819 */ /* 0x000fe200000006ff */
[----:B------:R-:W-:Y:S01]  /*5ea0*/  HADD2.F32 R96, -RZ, R95.H1_H1 ;  /* 0x3000005fff607230 */ /* 0x000fe20000004100 */
[----:B------:R-:W-:Y:S01]  /*5eb0*/  SHF.L.U32 R207, R175, 0x4, RZ ;  /* 0x00000004afcf7819 */ /* 0x000fe200000006ff */
[----:B------:R-:W-:Y:S01]  /*5ec0*/  HADD2.F32 R100, -RZ, R99.H1_H1 ;  /* 0x30000063ff647230 */ /* 0x000fe20000004100 */
[----:B------:R-:W-:Y:S01]  /*5ed0*/  IADD3 R192, PT, PT, R186, R199, RZ ;  /* 0x000000c7bac07210 */ /* 0x000fe20007ffe0ff */
[----:B------:R-:W-:Y:S01]  /*5ee0*/  HADD2.F32 R90, -RZ, R89.H1_H1 ;  /* 0x30000059ff5a7230 */ /* 0x000fe20000004100 */
[----:B------:R-:W-:Y:S01]  /*5ef0*/  SHF.L.U32 R205, R184, 0x4, RZ ;  /* 0x00000004b8cd7819 */ /* 0x000fe200000006ff */
[----:B------:R-:W-:Y:S01]  /*5f00*/  HADD2.F32 R89, -RZ, R91.H0_H0 ;  /* 0x2000005bff597230 */ /* 0x000fe20000004100 */
[-C--:B------:R-:W-:Y:S01]  /*5f10*/  F2FP.F16.E4M3.UNPACK_B R103, R153.reuse ;  /* 0x00000099ff67723e */ /* 0x080fe200020006ff */
[--C-:B------:R-:W-:Y:S01]  /*5f20*/  HADD2.F32 R91, -RZ, R93.reuse.H0_H0 ;  /* 0x2000005dff5b7230 */ /* 0x100fe20000004100 */
[----:B------:R-:W-:Y:S01]  /*5f30*/  IADD3 R194, PT, PT, R205, R192, RZ ;  /* 0x000000c0cdc27210 */ /* 0x000fe20007ffe0ff */
[----:B------:R-:W-:Y:S01]  /*5f40*/  HADD2.F32 R94, -RZ, R93.H1_H1 ;  /* 0x3000005dff5e7230 */ /* 0x000fe20000004100 */
[----:B------:R-:W-:Y:S01]  /*5f50*/  F2FP.F16.E4M3.UNPACK_B R105, R153.H1 ;  /* 0x00000099ff69723e */ /* 0x000fe200030006ff */
[----:B------:R-:W-:Y:S01]  /*5f60*/  HADD2.F32 R93, -RZ, R95.H0_H0 ;  /* 0x2000005fff5d7230 */ /* 0x000fe20000004100 */
[-C--:B------:R-:W-:Y:S01]  /*5f70*/  F2FP.F16.E4M3.UNPACK_B R107, R154.reuse ;  /* 0x0000009aff6b723e */ /* 0x080fe200020006ff */
[----:B------:R-:W-:Y:S01]  /*5f80*/  HADD2.F32 R104, -RZ, R103.H1_H1 ;  /* 0x30000067ff687230 */ /* 0x000fe20000004100 */
[----:B------:R-:W-:Y:S01]  /*5f90*/  F2FP.F16.E4M3.UNPACK_B R109, R154.H1 ;  /* 0x0000009aff6d723e */ /* 0x000fe200030006ff */
[C---:B--2---:R-:W-:Y:S01]  /*5fa0*/  FMUL R0, R78.reuse, R4 ;  /* 0x000000044e007220 */ /* 0x044fe20000400000 */
[C---:B-1----:R-:W-:Y:S01]  /*5fb0*/  FMUL R2, R78.reuse, R5 ;  /* 0x000000054e027220 */ /* 0x042fe20000400000 */
[C---:B------:R-:W-:Y:S01]  /*5fc0*/  FMUL R4, R78.reuse, R8 ;  /* 0x000000084e047220 */ /* 0x040fe20000400000 */
[C---:B------:R-:W-:Y:S01]  /*5fd0*/  FMUL R5, R78.reuse, R9 ;  /* 0x000000094e057220 */ /* 0x040fe20000400000 */
[C---:B------:R-:W-:Y:S01]  /*5fe0*/  FFMA R0, R81.reuse, R82, R0 ;  /* 0x0000005251007223 */ /* 0x040fe20000000000 */
[C---:B------:R-:W-:Y:S01]  /*5ff0*/  FFMA R2, R81.reuse, R83, R2 ;  /* 0x0000005351027223 */ /* 0x040fe20000000002 */
[C---:B------:R-:W-:Y:S01]  /*6000*/  FMUL R8, R78.reuse, R12 ;  /* 0x0000000c4e087220 */ /* 0x040fe20000400000 */
[C---:B------:R-:W-:Y:S01]  /*6010*/  FMUL R9, R78.reuse, R13 ;  /* 0x0000000d4e097220 */ /* 0x040fe20000400000 */
[C---:B------:R-:W-:Y:S01]  /*6020*/  FMUL R12, R78.reuse, R16 ;  /* 0x000000104e0c7220 */ /* 0x040fe20000400000 */
[C---:B------:R-:W-:Y:S01]  /*6030*/  FMUL R13, R78.reuse, R17 ;  /* 0x000000114e0d7220 */ /* 0x040fe20000400000 */
[C---:B------:R-:W-:Y:S01]  /*6040*/  FMUL R16, R78.reuse, R20 ;  /* 0x000000144e107220 */ /* 0x040fe20000400000 */
[C---:B------:R-:W-:Y:S01]  /*6050*/  FMUL R17, R78.reuse, R21 ;  /* 0x000000154e117220 */ /* 0x040fe20000400000 */
[C---:B------:R-:W-:Y:S01]  /*6060*/  FMUL R20, R78.reuse, R24 ;  /* 0x000000184e147220 */ /* 0x040fe20000400000 */
[C---:B------:R-:W-:Y:S01]  /*6070*/  FMUL R21, R78.reuse, R25 ;  /* 0x000000194e157220 */ /* 0x040fe20000400000 */
[----:B------:R-:W-:Y:S02]  /*6080*/  HADD2.F32 R108, -RZ, R107.H1_H1 ;  /* 0x3000006bff6c7230 */ /* 0x000fe40000004100 */
[C---:B------:R-:W-:Y:S01]  /*6090*/  FMUL R24, R78.reuse, R28 ;  /* 0x0000001c4e187220 */ /* 0x040fe20000400000 */
[C---:B------:R-:W-:Y:S01]  /*60a0*/  FMUL R25, R78.reuse, R29 ;  /* 0x0000001d4e197220 */ /* 0x040fe20000400000 */
[C---:B------:R-:W-:Y:S01]  /*60b0*/  FMUL R28, R78.reuse, R32 ;  /* 0x000000204e1c7220 */ /* 0x040fe20000400000 */
[C---:B------:R-:W-:Y:S01]  /*60c0*/  FMUL R29, R78.reuse, R33 ;  /* 0x000000214e1d7220 */ /* 0x040fe20000400000 */
[C---:B------:R-:W-:Y:S01]  /*60d0*/  FMUL R32, R78.reuse, R36 ;  /* 0x000000244e207220 */ /* 0x040fe20000400000 */
[----:B------:R-:W-:Y:S01]  /*60e0*/  F2FP.F16.E4M3.UNPACK_B R111, R155 ;  /* 0x0000009bff6f723e */ /* 0x000fe200020006ff */
[C---:B------:R-:W-:Y:S01]  /*60f0*/  FMUL R33, R78.reuse, R37 ;  /* 0x000000254e217220 */ /* 0x040fe20000400000 */
[C---:B------:R-:W-:Y:S01]  /*6100*/  FMUL R36, R78.reuse, R40 ;  /* 0x000000284e247220 */ /* 0x040fe20000400000 */
[----:B------:R-:W-:Y:S01]  /*6110*/  F2FP.F16.E4M3.UNPACK_B R113, R155.H1 ;  /* 0x0000009bff71723e */ /* 0x000fe200030006ff */
[C---:B------:R-:W-:Y:S01]  /*6120*/  FMUL R37, R78.reuse, R41 ;  /* 0x000000294e257220 */ /* 0x040fe20000400000 */
[----:B------:R-:W-:Y:S02]  /*6130*/  HADD2.F32 R112, -RZ, R111.H1_H1 ;  /* 0x3000006fff707230 */ /* 0x000fe40000004100 */
        /* <DEDUP_REMOVED lines=26> */
[C---:B------:R-:W-:Y:S01]  /*62e0*/  FFMA R3, R81.reuse, R84, R3 ;  /* 0x0000005451037223 */ /* 0x040fe20000000003 */
[C---:B------:R-:W-:Y:S01]  /*62f0*/  FFMA R7, R81.reuse, R86, R7 ;  /* 0x0000005651077223 */ /* 0x040fe20000000007 */
[----:B------:R-:W-:Y:S01]  /*6300*/  F2FP.F16.E4M3.UNPACK_B R131, R160 ;  /* 0x000000a0ff83723e */ /* 0x000fe200020006ff */
[C---:B------:R-:W-:Y:S01]  /*6310*/  FFMA R4, R81.reuse, R85, R4 ;  /* 0x0000005551047223 */ /* 0x040fe20000000004 */
[C---:B------:R-:W-:Y:S01]  /*6320*/  FFMA R5, R81.reuse, R88, R5 ;  /* 0x0000005851057223 */ /* 0x040fe20000000005 */
[----:B------:R-:W-:Y:S01]  /*6330*/  F2FP.F16.E4M3.UNPACK_B R133, R160.H1 ;  /* 0x000000a0ff85723e */ /* 0x000fe200030006ff */
[----:B------:R-:W-:Y:S01]  /*6340*/  FFMA R6, R81, R87, R6 ;  /* 0x0000005751067223 */ /* 0x000fe20000000006 */
[----:B------:R-:W-:Y:S01]  /*6350*/  F2FP.SATFINITE.E4M3.F32.PACK_AB_MERGE_C R195, R7, R3, RZ ;  /* 0x0000000307c3723e */ /* 0x000fe200048070ff */
[----:B------:R-:W-:Y:S02]  /*6360*/  HADD2.F32 R128, -RZ, R127.H1_H1 ;  /* 0x3000007fff807230 */ /* 0x000fe40000004100 */
[----:B------:R-:W-:Y:S01]  /*6370*/  FMUL R11, R78, R11 ;  /* 0x0000000b4e0b7220 */ /* 0x000fe20000400000 */
[----:B------:R-:W-:Y:S01]  /*6380*/  HADD2.F32 R132, -RZ, R131.H1_H1 ;  /* 0x30000083ff847230 */ /* 0x000fe20000004100 */
[----:B------:R-:W-:Y:S01]  /*6390*/  F2FP.SATFINITE.E4M3.F32.PACK_AB_MERGE_C R200, R2, R0, R195 ;  /* 0x0000000002c8723e */ /* 0x000fe200048070c3 */
[----:B------:R-:W-:Y:S01]  /*63a0*/  FMUL R10, R78, R14 ;  /* 0x0000000e4e0a7220 */ /* 0x000fe20000400000 */
[----:B------:R-:W-:Y:S01]  /*63b0*/  IADD3 R195, PT, PT, R186, R207, RZ ;  /* 0x000000cfbac37210 */ /* 0x000fe20007ffe0ff */
[C---:B------:R-:W-:Y:S01]  /*63c0*/  FFMA R11, R81.reuse, R90, R11 ;  /* 0x0000005a510b7223 */ /* 0x040fe2000000000b */
[C---:B------:R-:W-:Y:S01]  /*63d0*/  FFMA R8, R81.reuse, R89, R8 ;  /* 0x0000005951087223 */ /* 0x040fe20000000008 */
[C---:B------:R-:W-:Y:S01]  /*63e0*/  FFMA R9, R81.reuse, R92, R9 ;  /* 0x0000005c51097223 */ /* 0x040fe20000000009 */
[--C-:B------:R-:W-:Y:S02]  /*63f0*/  HADD2.F32 R95, -RZ, R97.reuse.H0_H0 ;  /* 0x20000061ff5f7230 */ /* 0x100fe40000004100 */
[----:B------:R-:W-:Y:S01]  /*6400*/  FFMA R10, R81, R91, R10 ;  /* 0x0000005b510a7223 */ /* 0x000fe2000000000a */
[----:B------:R-:W-:Y:S01]  /*6410*/  F2FP.SATFINITE.E4M3.F32.PACK_AB_MERGE_C R201, R11, R6, RZ ;  /* 0x000000060bc9723e */ /* 0x000fe200048070ff */
[C---:B------:R-:W-:Y:S01]  /*6420*/  FMUL R15, R78.reuse, R15 ;  /* 0x0000000f4e0f7220 */ /* 0x040fe20000400000 */
[----:B------:R-:W-:Y:S02]  /*6430*/  HADD2.F32 R98, -RZ, R97.H1_H1 ;  /* 0x30000061ff627230 */ /* 0x000fe40000004100 */
[C---:B------:R-:W-:Y:S01]  /*6440*/  FMUL R14, R78.reuse, R18 ;  /* 0x000000124e0e7220 */ /* 0x040fe20000400000 */
[----:B------:R-:W-:Y:S01]  /*6450*/  F2FP.SATFINITE.E4M3.F32.PACK_AB_MERGE_C R201, R5, R4, R201 ;  /* 0x0000000405c9723e */ /* 0x000fe200048070c9 */
[----:B------:R-:W-:Y:S02]  /*6460*/  HADD2.F32 R97, -RZ, R99.H0_H0 ;  /* 0x20000063ff617230 */ /* 0x000fe40000004100 */
[C---:B------:R-:W-:Y:S01]  /*6470*/  FFMA R15, R81.reuse, R94, R15 ;  /* 0x0000005e510f7223 */ /* 0x040fe2000000000f */
[C---:B------:R-:W-:Y:S01]  /*6480*/  FFMA R12, R81.reuse, R93, R12 ;  /* 0x0000005d510c7223 */ /* 0x040fe2000000000c */
[----:B------:R-:W-:Y:S01]  /*6490*/  FFMA R13, R81, R96, R13 ;  /* 0x00000060510d7223 */ /* 0x000fe2000000000d */
[----:B------:R-:W-:Y:S01]  /*64a0*/  F2FP.F16.E4M3.UNPACK_B R135, R161 ;  /* 0x000000a1ff87723e */ /* 0x000fe200020006ff */
[--C-:B------:R-:W-:Y:S01]  /*64b0*/  HADD2.F32 R99, -RZ, R101.reuse.H0_H0 ;  /* 0x20000065ff637230 */ /* 0x100fe20000004100 */
[----:B------:R-:W-:Y:S01]  /*64c0*/  F2FP.SATFINITE.E4M3.F32.PACK_AB_MERGE_C R202, R15, R10, RZ ;  /* 0x0000000a0fca723e */ /* 0x000fe200048070ff */
[----:B------:R-:W-:Y:S01]  /*64d0*/  FFMA R14, R81, R95, R14 ;  /* 0x0000005f510e7223 */ /* 0x000fe2000000000e */
[C---:B------:R-:W-:Y:S01]  /*64e0*/  FMUL R19, R78.reuse, R19 ;  /* 0x000000134e137220 */ /* 0x040fe20000400000 */
[----:B------:R-:W-:Y:S01]  /*64f0*/  HADD2.F32 R102, -RZ, R101.H1_H1 ;  /* 0x30000065ff667230 */ /* 0x000fe20000004100 */
[----:B------:R-:W-:Y:S01]  /*6500*/  F2FP.SATFINITE.E4M3.F32.PACK_AB_MERGE_C R202, R9, R8, R202 ;  /* 0x0000000809ca723e */ /* 0x000fe200048070ca */
[----:B------:R-:W-:Y:S02]  /*6510*/  HADD2.F32 R101, -RZ, R103.H0_H0 ;  /* 0x20000067ff657230 */ /* 0x000fe40000004100 */
[C---:B------:R-:W-:Y:S01]  /*6520*/  FFMA R19, R81.reuse, R98, R19 ;  /* 0x0000006251137223 */ /* 0x040fe20000000013 */
[C---:B------:R-:W-:Y:S01]  /*6530*/  FFMA R16, R81.reuse, R97, R16 ;  /* 0x0000006151107223 */ /* 0x040fe20000000010 */
[----:B------:R-:W-:Y:S01]  /*6540*/  FFMA R17, R81, R100, R17 ;  /* 0x0000006451117223 */ /* 0x000fe20000000011 */
[----:B------:R-:W-:Y:S02]  /*6550*/  HADD2.F32 R136, -RZ, R135.H1_H1 ;  /* 0x30000087ff887230 */ /* 0x000fe40000004100 */
[C---:B------:R-:W-:Y:S01]  /*6560*/  FMUL R18, R78.reuse, R22 ;  /* 0x000000164e127220 */ /* 0x040fe20000400000 */
[----:B------:R-:W-:Y:S01]  /*6570*/  F2FP.F16.E4M3.UNPACK_B R137, R161.H1 ;  /* 0x000000a1ff89723e */ /* 0x000fe200030006ff */
[C---:B------:R-:W-:Y:S01]  /*6580*/  FMUL R23, R78.reuse, R23 ;  /* 0x000000174e177220 */ /* 0x040fe20000400000 */
[--C-:B------:R-:W-:Y:S01]  /*6590*/  HADD2.F32 R103, -RZ, R105.reuse.H0_H0 ;  /* 0x20000069ff677230 */ /* 0x100fe20000004100 */
[----:B------:R-:W-:Y:S01]  /*65a0*/  F2FP.SATFINITE.E4M3.F32.PACK_AB_MERGE_C R203, R19, R14, RZ ;  /* 0x0000000e13cb723e */ /* 0x000fe200048070ff */
[C---:B------:R-:W-:Y:S01]  /*65b0*/  FFMA R18, R81.reuse, R99, R18 ;  /* 0x0000006351127223 */ /* 0x040fe20000000012 */
[C---:B------:R-:W-:Y:S01]  /*65c0*/  FFMA R23, R81.reuse, R102, R23 ;  /* 0x0000006651177223 */ /* 0x040fe20000000017 */
[----:B------:R-:W-:Y:S01]  /*65d0*/  FFMA R20, R81, R101, R20 ;  /* 0x0000006551147223 */ /* 0x000fe20000000014 */
[----:B------:R-:W-:Y:S01]  /*65e0*/  F2FP.F16.E4M3.UNPACK_B R139, R162 ;  /* 0x000000a2ff8b723e */ /* 0x000fe200020006ff */
[----:B------:R-:W-:Y:S01]  /*65f0*/  HADD2.F32 R106, -RZ, R105.H1_H1 ;  /* 0x30000069ff6a7230 */ /* 0x000fe20000004100 */
[----:B------:R-:W-:Y:S01]  /*6600*/  F2FP.SATFINITE.E4M3.F32.PACK_AB_MERGE_C R203, R13, R12, R203 ;  /* 0x0000000c0dcb723e */ /* 0x000fe200048070cb */
[----:B------:R-:W-:Y:S01]  /*6610*/  FFMA R21, R81, R104, R21 ;  /* 0x0000006851157223 */ /* 0x000fe20000000015 */
[----:B------:R-:W-:Y:S01]  /*6620*/  F2FP.SATFINITE.E4M3.F32.PACK_AB_MERGE_C R208, R23, R18, RZ ;  /* 0x0000001217d0723e */ /* 0x000fe200048070ff */
[----:B------:R-:W-:Y:S02]  /*6630*/  HADD2.F32 R105, -RZ, R107.H0_H0 ;  /* 0x2000006bff697230 */ /* 0x000fe40000004100 */
[C---:B------:R-:W-:Y:S01]  /*6640*/  FMUL R22, R78.reuse, R26 ;  /* 0x0000001a4e167220 */ /* 0x040fe20000400000 */
[----:B------:R1:W-:Y:S01]  /*6650*/  STS.128 [R172+UR49+0x8200], R200 ;  /* 0x008200c8ac007988 */ /* 0x0003e20008000c31 */
[----:B------:R-:W-:Y:S01]  /*6660*/  F2FP.SATFINITE.E4M3.F32.PACK_AB_MERGE_C R208, R17, R16, R208 ;  /* 0x0000001011d0723e */ /* 0x000fe200048070d0 */
[----:B------:R-:W-:Y:S02]  /*6670*/  HADD2.F32 R140, -RZ, R139.H1_H1 ;  /* 0x3000008bff8c7230 */ /* 0x000fe40000004100 */
[C---:B------:R-:W-:Y:S01]  /*6680*/  FFMA R22, R81.reuse, R103, R22 ;  /* 0x0000006751167223 */ /* 0x040fe20000000016 */
[C---:B------:R-:W-:Y:S01]  /*6690*/  FMUL R27, R78.reuse, R27 ;  /* 0x0000001b4e1b7220 */ /* 0x040fe20000400000 */
[--C-:B------:R-:W-:Y:S02]  /*66a0*/  HADD2.F32 R107, -RZ, R109.reuse.H0_H0 ;  /* 0x2000006dff6b7230 */ /* 0x100fe40000004100 */
[C---:B------:R-:W-:Y:S01]  /*66b0*/  FMUL R26, R78.reuse, R30 ;  /* 0x0000001e4e1a7220 */ /* 0x040fe20000400000 */
[----:B------:R-:W-:Y:S02]  /*66c0*/  HADD2.F32 R110, -RZ, R109.H1_H1 ;  /* 0x3000006dff6e7230 */ /* 0x000fe40000004100 */
[C---:B------:R-:W-:Y:S01]  /*66d0*/  FFMA R27, R81.reuse, R106, R27 ;  /* 0x0000006a511b7223 */ /* 0x040fe2000000001b */
[C---:B------:R-:W-:Y:S01]  /*66e0*/  FFMA R24, R81.reuse, R105, R24 ;  /* 0x0000006951187223 */ /* 0x040fe20000000018 */
[----:B------:R-:W-:Y:S01]  /*66f0*/  FFMA R25, R81, R108, R25 ;  /* 0x0000006c51197223 */ /* 0x000fe20000000019 */
[----:B------:R-:W-:Y:S01]  /*6700*/  F2FP.F16.E4M3.UNPACK_B R141, R162.H1 ;  /* 0x000000a2ff8d723e */ /* 0x000fe200030006ff */
[----:B------:R-:W-:Y:S01]  /*6710*/  HADD2.F32 R109, -RZ, R111.H0_H0 ;  /* 0x2000006fff6d7230 */ /* 0x000fe20000004100 */
[----:B------:R-:W-:Y:S01]  /*6720*/  F2FP.SATFINITE.E4M3.F32.PACK_AB_MERGE_C R209, R27, R22, RZ ;  /* 0x000000161bd1723e */ /* 0x000fe200048070ff */
[----:B------:R-:W-:Y:S01]  /*6730*/  FFMA R26, R81, R107, R26 ;  /* 0x0000006b511a7223 */ /* 0x000fe2000000001a */
[C---:B------:R-:W-:Y:S01]  /*6740*/  FMUL R31, R78.reuse, R31 ;  /* 0x0000001f4e1f7220 */ /* 0x040fe20000400000 */
[--C-:B------:R-:W-:Y:S01]  /*6750*/  HADD2.F32 R111, -RZ, R113.reuse.H0_H0 ;  /* 0x20000071ff6f7230 */ /* 0x100fe20000004100 */
[----:B------:R-:W-:Y:S01]  /*6760*/  F2FP.SATFINITE.E4M3.F32.PACK_AB_MERGE_C R209, R21, R20, R209 ;  /* 0x0000001415d1723e */ /* 0x000fe200048070d1 */
[----:B------:R-:W-:Y:S02]  /*6770*/  HADD2.F32 R114, -RZ, R113.H1_H1 ;  /* 0x30000071ff727230 */ /* 0x000fe40000004100 */
[C---:B------:R-:W-:Y:S01]  /*6780*/  FFMA R31, R81.reuse, R110, R31 ;  /* 0x0000006e511f7223 */ /* 0x040fe2000000001f */
[C---:B------:R-:W-:Y:S01]  /*6790*/  FFMA R28, R81.reuse, R109, R28 ;  /* 0x0000006d511c7223 */ /* 0x040fe2000000001c */
[----:B------:R-:W-:Y:S01]  /*67a0*/  FFMA R29, R81, R112, R29 ;  /* 0x00000070511d7223 */ /* 0x000fe2000000001d */
[----:B------:R-:W-:Y:S02]  /*67b0*/  HADD2.F32 R113, -RZ, R115.H0_H0 ;  /* 0x20000073ff717230 */ /* 0x000fe40000004100 */
[C---:B------:R-:W-:Y:S01]  /*67c0*/  FMUL R30, R78.reuse, R34 ;  /* 0x000000224e1e7220 */ /* 0x040fe20000400000 */
[----:B------:R-:W-:Y:S01]  /*67d0*/  F2FP.F16.E4M3.UNPACK_B R143, R163 ;  /* 0x000000a3ff8f723e */ /* 0x000fe200020006ff */
[C---:B------:R-:W-:Y:S01]  /*67e0*/  FMUL R35, R78.reuse, R35 ;  /* 0x000000234e237220 */ /* 0x040fe20000400000 */
[----:B------:R-:W-:Y:S01]  /*67f0*/  HADD2.F32 R115, -RZ, R117.H0_H0 ;  /* 0x20000075ff737230 */ /* 0x000fe20000004100 */
[----:B------:R-:W-:Y:S01]  /*6800*/  F2FP.SATFINITE.E4M3.F32.PACK_AB_MERGE_C R210, R31, R26, RZ ;  /* 0x0000001a1fd2723e */ /* 0x000fe200048070ff */
[C---:B------:R-:W-:Y:S01]  /*6810*/  FFMA R30, R81.reuse, R111, R30 ;  /* 0x0000006f511e7223 */ /* 0x040fe2000000001e */
[C---:B------:R-:W-:Y:S01]  /*6820*/  FFMA R35, R81.reuse, R114, R35 ;  /* 0x0000007251237223 */ /* 0x040fe20000000023 */
[C---:B------:R-:W-:Y:S01]  /*6830*/  FFMA R32, R81.reuse, R113, R32 ;  /* 0x0000007151207223 */ /* 0x040fe20000000020 */
[----:B------:R-:W-:Y:S01]  /*6840*/  F2FP.F16.E4M3.UNPACK_B R145, R163.H1 ;  /* 0x000000a3ff91723e */ /* 0x000fe200030006ff */
[----:B------:R-:W-:Y:S01]  /*6850*/  FFMA R33, R81, R116, R33 ;  /* 0x0000007451217223 */ /* 0x000fe20000000021 */
[----:B------:R-:W-:Y:S01]  /*6860*/  F2FP.SATFINITE.E4M3.F32.PACK_AB_MERGE_C R210, R25, R24, R210 ;  /* 0x0000001819d2723e */ /* 0x000fe200048070d2 */
[----:B------:R-:W-:Y:S01]  /*6870*/  HADD2.F32 R144, -RZ, R143.H1_H1 ;  /* 0x3000008fff907230 */ /* 0x000fe20000004100 */
[----:B------:R-:W-:Y:S01]  /*6880*/  F2FP.SATFINITE.E4M3.F32.PACK_AB_MERGE_C R211, R35, R30, RZ ;  /* 0x0000001e23d3723e */ /* 0x000fe200048070ff */
[----:B------:R-:W-:Y:S02]  /*6890*/  HADD2.F32 R118, -RZ, R117.H1_H1 ;  /* 0x30000075ff767230 */ /* 0x000fe40000004100 */
[C---:B------:R-:W-:Y:S01]  /*68a0*/  FMUL R34, R78.reuse, R38 ;  /* 0x000000264e227220 */ /* 0x040fe20000400000 */
[----:B------:R-:W-:Y:S01]  /*68b0*/  HADD2.F32 R117, -RZ, R119.H0_H0 ;  /* 0x20000077ff757230 */ /* 0x000fe20000004100 */
[----:B------:R-:W-:Y:S01]  /*68c0*/  F2FP.SATFINITE.E4M3.F32.PACK_AB_MERGE_C R211, R29, R28, R211 ;  /* 0x0000001c1dd3723e */ /* 0x000fe200048070d3 */
[C---:B------:R-:W-:Y:S01]  /*68d0*/  FMUL R39, R78.reuse, R39 ;  /* 0x000000274e277220 */ /* 0x040fe20000400000 */
[--C-:B------:R-:W-:Y:S02]  /*68e0*/  HADD2.F32 R119, -RZ, R121.reuse.H0_H0 ;  /* 0x20000079ff777230 */ /* 0x100fe40000004100 */
[C---:B------:R-:W-:Y:S01]  /*68f0*/  FFMA R34, R81.reuse, R115, R34 ;  /* 0x0000007351227223 */ /* 0x040fe20000000022 */
[----:B------:R-:W-:Y:S01]  /*6900*/  HADD2.F32 R122, -RZ, R121.H1_H1 ;  /* 0x30000079ff7a7230 */ /* 0x000fe20000004100 */
[----:B------:R1:W-:Y:S01]  /*6910*/  STS.128 [R192+0x8010], R208 ;  /* 0x008010d0c0007388 */ /* 0x0003e20000000c00 */
[----:B------:R-:W-:Y:S02]  /*6920*/  HADD2.F32 R121, -RZ, R123.H0_H0 ;  /* 0x2000007bff797230 */ /* 0x000fe40000004100 */
[C---:B------:R-:W-:Y:S01]  /*6930*/  FFMA R39, R81.reuse, R118, R39 ;  /* 0x0000007651277223 */ /* 0x040fe20000000027 */
[C---:B------:R-:W-:Y:S01]  /*6940*/  FFMA R36, R81.reuse, R117, R36 ;  /* 0x0000007551247223 */ /* 0x040fe20000000024 */
[----:B------:R-:W-:Y:S01]  /*6950*/  FFMA R37, R81, R120, R37 ;  /* 0x0000007851257223 */ /* 0x000fe20000000025 */
[C---:B------:R-:W-:Y:S01]  /*6960*/  FMUL R38, R78.reuse, R42 ;  /* 0x0000002a4e267220 */ /* 0x040fe20000400000 */
[----:B------:R-:W-:Y:S01]  /*6970*/  ISETP.NE.AND P0, PT, R189, RZ, PT ;  /* 0x000000ffbd00720c */ /* 0x000fe20003f05270 */
[C---:B------:R-:W-:Y:S01]  /*6980*/  FMUL R43, R78.reuse, R43 ;  /* 0x0000002b4e2b7220 */ /* 0x040fe20000400000 */
[--C-:B------:R-:W-:Y:S01]  /*6990*/  HADD2.F32 R123, -RZ, R125.reuse.H0_H0 ;  /* 0x2000007dff7b7230 */ /* 0x100fe20000004100 */
[----:B------:R-:W-:Y:S01]  /*69a0*/  F2FP.SATFINITE.E4M3.F32.PACK_AB_MERGE_C R212, R39, R34, RZ ;  /* 0x0000002227d4723e */ /* 0x000fe200048070ff */
[C---:B------:R-:W-:Y:S01]  /*69b0*/  FFMA R38, R81.reuse, R119, R38 ;  /* 0x0000007751267223 */ /* 0x040fe20000000026 */
[C---:B------:R-:W-:Y:S01]  /*69c0*/  FFMA R43, R81.reuse, R122, R43 ;  /* 0x0000007a512b7223 */ /* 0x040fe2000000002b */
[----:B------:R-:W-:Y:S01]  /*69d0*/  FFMA R40, R81, R121, R40 ;  /* 0x0000007951287223 */ /* 0x000fe20000000028 */
[----:B------:R-:W-:Y:S01]  /*69e0*/  F2FP.SATFINITE.E4M3.F32.PACK_AB_MERGE_C R212, R33, R32, R212 ;  /* 0x0000002021d4723e */ /* 0x000fe200048070d4 */
[----:B------:R-:W-:Y:S01]  /*69f0*/  FFMA R41, R81, R124, R41 ;  /* 0x0000007c51297223 */ /* 0x000fe20000000029 */
[----:B------:R-:W-:Y:S01]  /*6a00*/  HADD2.F32 R126, -RZ, R125.H1_H1 ;  /* 0x3000007dff7e7230 */ /* 0x000fe20000004100 */
[----:B------:R-:W-:Y:S01]  /*6a10*/  F2FP.SATFINITE.E4M3.F32.PACK_AB_MERGE_C R213, R43, R38, RZ ;  /* 0x000000262bd5723e */ /* 0x000fe200048070ff */
[----:B------:R-:W-:Y:S02]  /*6a20*/  HADD2.F32 R125, -RZ, R127.H0_H0 ;  /* 0x2000007fff7d7230 */ /* 0x000fe40000004100 */
[C---:B------:R-:W-:Y:S01]  /*6a30*/  FMUL R42, R78.reuse, R46 ;  /* 0x0000002e4e2a7220 */ /* 0x040fe20000400000 */
[----:B------:R-:W-:Y:S01]  /*6a40*/  FMUL R47, R78, R47 ;  /* 0x0000002f4e2f7220 */ /* 0x000fe20000400000 */
[--C-:B------:R-:W-:Y:S01]  /*6a50*/  HADD2.F32 R127, -RZ, R129.reuse.H0_H0 ;  /* 0x20000081ff7f7230 */ /* 0x100fe20000004100 */
[----:B------:R-:W-:Y:S01]  /*6a60*/  F2FP.SATFINITE.E4M3.F32.PACK_AB_MERGE_C R213, R37, R36, R213 ;  /* 0x0000002425d5723e */ /* 0x000fe200048070d5 */
[C---:B------:R-:W-:Y:S01]  /*6a70*/  FFMA R42, R81.reuse, R123, R42 ;  /* 0x0000007b512a7223 */ /* 0x040fe2000000002a */
[C---:B------:R-:W-:Y:S01]  /*6a80*/  FFMA R47, R81.reuse, R126, R47 ;  /* 0x0000007e512f7223 */ /* 0x040fe2000000002f */
[C---:B------:R-:W-:Y:S01]  /*6a90*/  FFMA R44, R81.reuse, R125, R44 ;  /* 0x0000007d512c7223 */ /* 0x040fe2000000002c */
[----:B------:R-:W-:Y:S01]  /*6aa0*/  ISETP.NE.AND P6, PT, R198, RZ, PT ;  /* 0x000000ffc600720c */ /* 0x000fe20003fc5270 */
[----:B------:R-:W-:Y:S01]  /*6ab0*/  FFMA R45, R81, R128, R45 ;  /* 0x00000080512d7223 */ /* 0x000fe2000000002d */
[----:B------:R-:W-:Y:S01]  /*6ac0*/  HADD2.F32 R130, -RZ, R129.H1_H1 ;  /* 0x30000081ff827230 */ /* 0x000fe20000004100 */
[----:B------:R-:W-:Y:S01]  /*6ad0*/  F2FP.SATFINITE.E4M3.F32.PACK_AB_MERGE_C R214, R47, R42, RZ ;  /* 0x0000002a2fd6723e */ /* 0x000fe200048070ff */
[----:B------:R-:W-:Y:S02]  /*6ae0*/  HADD2.F32 R129, -RZ, R131.H0_H0 ;  /* 0x20000083ff817230 */ /* 0x000fe40000004100 */
[C---:B------:R-:W-:Y:S01]  /*6af0*/  FMUL R46, R78.reuse, R50 ;  /* 0x000000324e2e7220 */ /* 0x040fe20000400000 */
[C---:B------:R-:W-:Y:S01]  /*6b00*/  FMUL R51, R78.reuse, R51 ;  /* 0x000000334e337220 */ /* 0x040fe20000400000 */
[--C-:B------:R-:W-:Y:S02]  /*6b10*/  HADD2.F32 R131, -RZ, R133.reuse.H0_H0 ;  /* 0x20000085ff837230 */ /* 0x100fe40000004100 */
[C---:B------:R-:W-:Y:S01]  /*6b20*/  FMUL R50, R78.reuse, R54 ;  /* 0x000000364e327220 */ /* 0x040fe20000400000 */
[C---:B------:R-:W-:Y:S01]  /*6b30*/  FFMA R46, R81.reuse, R127, R46 ;  /* 0x0000007f512e7223 */ /* 0x040fe2000000002e */
[----:B------:R-:W-:Y:S02]  /*6b40*/  HADD2.F32 R134, -RZ, R133.H1_H1 ;  /* 0x30000085ff867230 */ /* 0x000fe40000004100 */
[C---:B------:R-:W-:Y:S01]  /*6b50*/  FFMA R51, R81.reuse, R130, R51 ;  /* 0x0000008251337223 */ /* 0x040fe20000000033 */
[----:B------:R-:W-:Y:S02]  /*6b60*/  HADD2.F32 R133, -RZ, R135.H0_H0 ;  /* 0x20000087ff857230 */ /* 0x000fe40000004100 */
[C---:B------:R-:W-:Y:S01]  /*6b70*/  FMUL R55, R78.reuse, R55 ;  /* 0x000000374e377220 */ /* 0x040fe20000400000 */
[C---:B------:R-:W-:Y:S01]  /*6b80*/  FFMA R48, R81.reuse, R129, R48 ;  /* 0x0000008151307223 */ /* 0x040fe20000000030 */
[C---:B------:R-:W-:Y:S01]  /*6b90*/  FFMA R49, R81.reuse, R132, R49 ;  /* 0x0000008451317223 */ /* 0x040fe20000000031 */
[--C-:B------:R-:W-:Y:S02]  /*6ba0*/  HADD2.F32 R135, -RZ, R137.reuse.H0_H0 ;  /* 0x20000089ff877230 */ /* 0x100fe40000004100 */
[C---:B------:R-:W-:Y:S01]  /*6bb0*/  FFMA R50, R81.reuse, R131, R50 ;  /* 0x0000008351327223 */ /* 0x040fe20000000032 */
[----:B------:R-:W-:Y:S02]  /*6bc0*/  HADD2.F32 R138, -RZ, R137.H1_H1 ;  /* 0x30000089ff8a7230 */ /* 0x000fe40000004100 */
[C---:B------:R-:W-:Y:S01]  /*6bd0*/  FMUL R54, R78.reuse, R58 ;  /* 0x0000003a4e367220 */ /* 0x040fe20000400000 */
[----:B------:R-:W-:Y:S02]  /*6be0*/  HADD2.F32 R137, -RZ, R139.H0_H0 ;  /* 0x2000008bff897230 */ /* 0x000fe40000004100 */
[C---:B------:R-:W-:Y:S01]  /*6bf0*/  FFMA R55, R81.reuse, R134, R55 ;  /* 0x0000008651377223 */ /* 0x040fe20000000037 */
        /* <DEDUP_REMOVED lines=16> */
[----:B------:R-:W-:Y:S01]  /*6d00*/  FFMA R63, R81, R142, R63 ;  /* 0x0000008e513f7223 */ /* 0x000fe2000000003f */
[----:B------:R-:W-:Y:S01]  /*6d10*/  FMUL R67, R78, R67 ;  /* 0x000000434e437220 */ /* 0x000fe20000400000 */
[----:B------:R-:W-:Y:S01]  /*6d20*/  F2FP.SATFINITE.E4M3.F32.PACK_AB_MERGE_C R215, R51, R46, RZ ;  /* 0x0000002e33d7723e */ /* 0x000fe200048070ff */
[C---:B------:R-:W-:Y:S01]  /*6d30*/  FFMA R60, R81.reuse, R141, R60 ;  /* 0x0000008d513c7223 */ /* 0x040fe2000000003c */
[C---:B------:R-:W-:Y:S01]  /*6d40*/  FFMA R61, R81.reuse, R144, R61 ;  /* 0x00000090513d7223 */ /* 0x040fe2000000003d */
[C---:B------:R-:W-:Y:S01]  /*6d50*/  FFMA R62, R81.reuse, R143, R62 ;  /* 0x0000008f513e7223 */ /* 0x040fe2000000003e */
[----:B------:R-:W-:Y:S01]  /*6d60*/  FFMA R67, R81, R146, R67 ;  /* 0x0000009251437223 */ /* 0x000fe20000000043 */
[----:B------:R-:W-:Y:S02]  /*6d70*/  F2FP.SATFINITE.E4M3.F32.PACK_AB_MERGE_C R214, R41, R40, R214 ;  /* 0x0000002829d6723e */ /* 0x000fe400048070d6 */
[----:B------:R-:W-:Y:S02]  /*6d80*/  F2FP.SATFINITE.E4M3.F32.PACK_AB_MERGE_C R215, R45, R44, R215 ;  /* 0x0000002c2dd7723e */ /* 0x000fe400048070d7 */
[----:B------:R-:W-:Y:S02]  /*6d90*/  F2FP.SATFINITE.E4M3.F32.PACK_AB_MERGE_C R216, R55, R50, RZ ;  /* 0x0000003237d8723e */ /* 0x000fe400048070ff */
[----:B------:R-:W-:Y:S01]  /*6da0*/  F2FP.SATFINITE.E4M3.F32.PACK_AB_MERGE_C R217, R59, R54, RZ ;  /* 0x000000363bd9723e */ /* 0x000fe200048070ff */
[----:B------:R1:W-:Y:S01]  /*6db0*/  STS.128 [R195+0x8020], R212 ;  /* 0x008020d4c3007388 */ /* 0x0003e20000000c00 */
[----:B------:R-:W-:Y:S02]  /*6dc0*/  F2FP.SATFINITE.E4M3.F32.PACK_AB_MERGE_C R218, R63, R58, RZ ;  /* 0x0000003a3fda723e */ /* 0x000fe400048070ff */
[----:B------:R-:W-:Y:S02]  /*6dd0*/  F2FP.SATFINITE.E4M3.F32.PACK_AB_MERGE_C R219, R67, R62, RZ ;  /* 0x0000003e43db723e */ /* 0x000fe400048070ff */
[----:B------:R-:W-:Y:S02]  /*6de0*/  F2FP.SATFINITE.E4M3.F32.PACK_AB_MERGE_C R216, R49, R48, R216 ;  /* 0x0000003031d8723e */ /* 0x000fe400048070d8 */
[----:B------:R-:W-:Y:S02]  /*6df0*/  F2FP.SATFINITE.E4M3.F32.PACK_AB_MERGE_C R217, R53, R52, R217 ;  /* 0x0000003435d9723e */ /* 0x000fe400048070d9 */
[----:B------:R-:W-:Y:S02]  /*6e00*/  F2FP.SATFINITE.E4M3.F32.PACK_AB_MERGE_C R218, R57, R56, R218 ;  /* 0x0000003839da723e */ /* 0x000fe400048070da */
[----:B------:R-:W-:Y:S02]  /*6e10*/  F2FP.SATFINITE.E4M3.F32.PACK_AB_MERGE_C R219, R61, R60, R219 ;  /* 0x0000003c3ddb723e */ /* 0x000fe400048070db */
[----:B------:R-:W-:Y:S02]  /*6e20*/  LEA R204, R181, UR49, 0x3 ;  /* 0x00000031b5cc7c11 */ /* 0x000fe4000f8e18ff */
[----:B------:R-:W-:Y:S01]  /*6e30*/  @P6 SHF.L.U32 R221, R180, 0x1f, RZ ;  /* 0x0000001fb4dd6819 */ /* 0x000fe200000006ff */
[----:B------:R1:W-:Y:S01]  /*6e40*/  STS.128 [R194+0x8010], R216 ;  /* 0x008010d8c2007388 */ /* 0x0003e20000000c00 */
[----:B------:R-:W-:Y:S01]  /*6e50*/  @!PT LDS RZ, [RZ] ;  /* 0x00000000fffff984 */ /* 0x000fe20000000800 */
[----:B------:R-:W-:Y:S01]  /*6e60*/  @!PT LDS RZ, [RZ] ;  /* 0x00000000fffff984 */ /* 0x000fe20000000800 */
[----:B------:R-:W-:Y:S01]  /*6e70*/  @!PT LDS RZ, [RZ] ;  /* 0x00000000fffff984 */ /* 0x000fe20000000800 */
[----:B------:R-:W-:Y:S01]  /*6e80*/  @!PT LDS RZ, [RZ] ;  /* 0x00000000fffff984 */ /* 0x000fe20000000800 */
[----:B------:R2:W-:Y:S07]  /*6e90*/  MEMBAR.ALL.CTA ;  /* 0x0000000000007992 */ /* 0x0005ee0000008000 */
[----:B--2---:R-:W2:Y:S02]  /*6ea0*/  FENCE.VIEW.ASYNC.S ;  /* 0x00000000000073c6 */ /* 0x004ea40000000000 */
[----:B--2---:R-:W-:Y:S06]  /*6eb0*/  BAR.SYNC.DEFER_BLOCKING 0x1, 0x80 ;  /* 0x0042000000007b1d */ /* 0x004fec0000010000 */
[----:B------:R-:W-:Y:S05]  /*6ec0*/  @P0 BRA `(.L_x_101) ;  /* 0x0000000000280947 */ /* 0x000fea0003800000 */
[----:B------:R-:W-:Y:S02]  /*6ed0*/  UIADD3 UR4, UPT, UPT, UR49, 0x8200, URZ ;  /* 0x0000820031047890 */ /* 0x000fe4000fffe0ff */
[----:B------:R-:W-:Y:S01]  /*6ee0*/  UIADD3 UR6, UP0, UPT, UR52, 0x680, URZ ;  /* 0x0000068034067890 */ /* 0x000fe2000ff1e0ff */
[----:B------:R-:W-:Y:S03]  /*6ef0*/  UMOV UR43, UR36 ;  /* 0x00000024002b7c82 */ /* 0x000fe60008000000 */
[----:B------:R-:W-:Y:S01]  /*6f00*/  MOV R188, UR4 ;  /* 0x0000000400bc7c02 */ /* 0x000fe20008000f00 */
[----:B------:R-:W-:Y:S03]  /*6f10*/  UIADD3.X UR7, UPT, UPT, URZ, UR53, URZ, UP0, !UPT ;  /* 0x00000035ff077290 */ /* 0x000fe600087fe4ff */
[----:B------:R-:W-:Y:S11]  /*6f20*/  R2UR UR40, R188 ;  /* 0x00000000bc2872ca */ /* 0x000ff600000e0000 */
[----:B------:R-:W-:Y:S02]  /*6f30*/  @!UPT UIADD3 URZ, UPT, UPT, URZ, URZ, URZ ;  /* 0x000000fffffff290 */ /* 0x000fe4000fffe0ff */
[----:B------:R2:W-:Y:S01]  /*6f40*/  UTMASTG.3D [UR40], [UR6] ;  /* 0x00000028060073b5 */ /* 0x0005e20008010000 */
[----:B------:R0:W-:Y:S01]  /*6f50*/  UTMACMDFLUSH ;  /* 0x00000000000079b7 */ /* 0x0001e20000000000 */
[----:B--2---:R-:W-:Y:S04]  /*6f60*/  DEPBAR.LE SB0, 0x1 ;  /* 0x000080400000791a */ /* 0x004fe80000000000 */
.L_x_101:
[----:B------:R-:W-:Y:S05]  /*6f70*/  BSYNC.RECONVERGENT B0 ;  /* 0x0000000000007941 */ /* 0x000fea0003800200 */
.L_x_100:
[----:B------:R-:W-:Y:S06]  /*6f80*/  BAR.SYNC.DEFER_BLOCKING 0x1, 0x80 ;  /* 0x0042000000007b1d */ /* 0x000fec0000010000 */
[----:B------:R-:W2:Y:S01]  /*6f90*/  @P6 SYNCS.PHASECHK.TRANS64.TRYWAIT P0, [R204+URZ+0x70], R221 ;  /* 0x000070ddcc0065a7 */ /* 0x000ea200080011ff */
[----:B------:R-:W-:Y:S01]  /*6fa0*/  BSSY B1, `(.L_x_102) ;  /* 0x0000023000017945 */ /* 0x000fe20003800000 */
[----:B--2---:R-:W-:Y:S03]  /*6fb0*/  @P6 SEL R196, RZ, 0x1, !P0 ;  /* 0x00000001ffc46807 */ /* 0x004fe60004000000 */
[----:B------:R-:W-:Y:S05]  /*6fc0*/  @!P6 BRA `(.L_x_103) ;  /* 0x000000000080e947 */ /* 0x000fea0003800000 */
[----:B------:R-:W-:Y:S01]  /*6fd0*/  ISETP.NE.AND P1, PT, R197, RZ, PT ;  /* 0x000000ffc500720c */ /* 0x000fe20003f25270 */
[----:B------:R-:W-:Y:S01]  /*6fe0*/  BSSY B0, `(.L_x_104) ;  /* 0x000000a000007945 */ /* 0x000fe20003800000 */
[----:B------:R-:W-:Y:S11]  /*6ff0*/  ISETP.NE.AND P0, PT, R196, RZ, PT ;  /* 0x000000ffc400720c */ /* 0x000ff60003f05270 */
[----:B------:R-:W-:Y:S04]  /*7000*/  @P1 IMAD R0, R181, 0x2000, R186 ;  /* 0x00002000b5001824 */ /* 0x000fe800078e02ba */
[C---:B------:R-:W-:Y:S01]  /*7010*/  @P1 IMAD.IADD R6, R0.reuse, 0x1, R199 ;  /* 0x0000000100061824 */ /* 0x040fe200078e02c7 */
[----:B------:R-:W-:Y:S03]  /*7020*/  @P1 IADD3 R4, PT, PT, R0, R207, RZ ;  /* 0x000000cf00041210 */ /* 0x000fe60007ffe0ff */
[----:B------:R-:W-:Y:S01]  /*7030*/  @P1 IMAD.IADD R2, R205, 0x1, R6 ;  /* 0x00000001cd021824 */ /* 0x000fe200078e0206 */
[----:B------:R-:W-:Y:S06]  /*7040*/  @P0 BRA `(.L_x_105) ;  /* 0x00000000000c0947 */ /* 0x000fec0003800000 */
[----:B------:R-:W-:Y:S04]  /*7050*/  SHF.L.U32 R3, R180, 0x1f, RZ ;  /* 0x0000001fb4037819 */ /* 0x000fe800000006ff */
[----:B------:R-:W2:Y:S02]  /*7060*/  SYNCS.PHASECHK.TRANS64.TRYWAIT P0, [R204+URZ+0x70], R3 ;  /* 0x00007003cc0075a7 */ /* 0x000ea400080011ff */
[----:B--2---:R-:W-:Y:S05]  /*7070*/  @!P0 BRA `(.L_x_106) ;  /* 0x0000004c00148947 */ /* 0x004fea0003800000 */
.L_x_105:
[----:B------:R-:W-:Y:S05]  /*7080*/  BSYNC B0 ;  /* 0x0000000000007941 */ /* 0x000fea0003800000 */
.L_x_104:
[----:B------:R-:W-:Y:S01]  /*7090*/  ISETP.NE.AND P0, PT, R197, RZ, PT ;  /* 0x000000ffc500720c */ /* 0x000fe20003f05270 */
[----:B--2---:R-:W-:Y:S02]  /*70a0*/  VIADD R204, R204, 0x90 ;  /* 0x00000090cccc7836 */ /* 0x004fe40000000000 */
[----:B------:R-:W-:Y:S02]  /*70b0*/  IMAD.U32 R3, RZ, RZ, UR37 ;  /* 0x00000025ff037e24 */ /* 0x000fe4000f8e00ff */
[----:B------:R-:W-:Y:S03]  /*70c0*/  VIADD R181, R181, 0x1 ;  /* 0x00000001b5b57836 */ /* 0x000fe60000000000 */
[----:B------:R-:W-:Y:S05]  /*70d0*/  PRMT R3, R3, 0x654, R204 ;  /* 0x0000065403037816 */ /* 0x000fea00000000cc */
[----:B------:R2:W3:Y:S04]  /*70e0*/  @P0 LDS.128 R148, [R0] ;  /* 0x0000000000940984 */ /* 0x0004e80000000c00 */
[----:B------:R2:W4:Y:S04]  /*70f0*/  @P0 LDS.128 R156, [R4+0x20] ;  /* 0x00002000049c0984 */ /* 0x0005280000000c00 */
        /* <DEDUP_REMOVED lines=9> */
[----:B------:R-:W-:Y:S01]  /*7190*/  SEL R181, R181, RZ, P0 ;  /* 0x000000ffb5b57207 */ /* 0x000fe20000000000 */
[----:B-----5:R5:W-:Y:S02]  /*71a0*/  SYNCS.ARRIVE.TRANS64.RED.A1T0 RZ, [R3+URZ], RZ ;  /* 0x000000ff03ff79a7 */ /* 0x020be400081004ff */
[----:B-----5:R-:W-:Y:S04]  /*71b0*/  SEL R3, RZ, 0x1, P0 ;  /* 0x00000001ff037807 */ /* 0x020fe80000000000 */
[----:B--234-:R-:W-:Y:S02]  /*71c0*/  LOP3.LUT R180, R180, R3, RZ, 0x3c, !PT ;  /* 0x00000003b4b47212 */ /* 0x01cfe400078e3cff */
.L_x_103:
[----:B------:R-:W-:Y:S05]  /*71d0*/  BSYNC B1 ;  /* 0x0000000000017941 */ /* 0x000fea0003800000 */
.L_x_102:
[----:B------:R-:W-:Y:S01]  /*71e0*/  VIADD R0, R80, 0x40 ;  /* 0x0000004050007836 */ /* 0x000fe20000000000 */
[----:B------:R-:W-:Y:S04]  /*71f0*/  BSSY.RECONVERGENT B6, `(.L_x_107) ;  /* 0x0000015000067945 */ /* 0x000fe80003800200 */
[----:B------:R-:W-:Y:S04]  /*7200*/  SHF.R.U32.HI R0, RZ, 0x15, R0 ;  /* 0x00000015ff007819 */ /* 0x000fe80000011600 */
[----:B------:R-:W-:Y:S11]  /*7210*/  LOP3.LUT P0, RZ, R0, 0x3, R173, 0x48, !PT ;  /* 0x0000000300ff7812 */ /* 0x000ff600078048ad */
[----:B------:R-:W-:Y:S02]  /*7220*/  @!UPT UIADD3 URZ, UPT, UPT, URZ, URZ, URZ ;  /* 0x000000fffffff290 */ /* 0x000fe4000fffe0ff */
[----:B------:R-:W-:Y:S05]  /*7230*/  @!P0 BRA `(.L_x_108) ;  /* 0x0000000000408947 */ /* 0x000fea0003800000 */
[----:B------:R-:W2:Y:S01]  /*7240*/  LDCU.64 UR8, c[0x4][0x78] ;  /* 0x01000f00ff0877ac */ /* 0x000ea20008000a00 */
[----:B------:R-:W-:Y:S01]  /*7250*/  MOV R3, 0x0 ;  /* 0x0000000000037802 */ /* 0x000fe20000000f00 */
[----:B------:R-:W-:Y:S02]  /*7260*/  HFMA2 R12, -RZ, RZ, 0, 5.9604644775390625e-08 ;  /* 0x00000001ff0c7431 */ /* 0x000fe400000001ff */
[----:B------:R-:W-:Y:S02]  /*7270*/  IMAD.MOV.U32 R8, RZ, RZ, 0x192 ;  /* 0x00000192ff087424 */ /* 0x000fe400078e00ff */
[----:B------:R-:W-:Y:S01]  /*7280*/  IMAD.MOV.U32 R13, RZ, RZ, RZ ;  /* 0x000000ffff0d7224 */ /* 0x000fe200078e00ff */
[----:B------:R-:W3:Y:S01]  /*7290*/  LDCU.64 UR6, c[0x4][0x80] ;  /* 0x01001000ff0677ac */ /* 0x000ee20008000a00 */
[----:B------:R-:W4:Y:S01]  /*72a0*/  LDC.64 R2, c[0x4][R3] ;  /* 0x0100000003027b82 */ /* 0x000f220000000a00 */
[----:B------:R-:W5:Y:S01]  /*72b0*/  LDCU.64 UR4, c[0x4][0x18] ;  /* 0x01000300ff0477ac */ /* 0x000f620008000a00 */
[----:B--2---:R-:W-:Y:S01]  /*72c0*/  MOV R5, UR9 ;  /* 0x0000000900057c02 */ /* 0x004fe20008000f00 */
[----:B------:R-:W-:Y:S01]  /*72d0*/  IMAD.U32 R4, RZ, RZ, UR8 ;  /* 0x00000008ff047e24 */ /* 0x000fe2000f8e00ff */
[----:B---3--:R-:W-:Y:S01]  /*72e0*/  MOV R7, UR7 ;  /* 0x0000000700077c02 */ /* 0x008fe20008000f00 */
[----:B------:R-:W-:Y:S01]  /*72f0*/  IMAD.U32 R6, RZ, RZ, UR6 ;  /* 0x00000006ff067e24 */ /* 0x000fe2000f8e00ff */
[----:B-----5:R-:W-:Y:S01]  /*7300*/  MOV R11, UR5 ;  /* 0x00000005000b7c02 */ /* 0x020fe20008000f00 */
[----:B------:R-:W-:Y:S02]  /*7310*/  IMAD.U32 R10, RZ, RZ, UR4 ;  /* 0x00000004ff0a7e24 */ /* 0x000fe4000f8e00ff */
[----:B------:R-:W-:Y:S07]  /*7320*/  LEPC R20, `(.L_x_108) ;  /* 0x000000001014794e */ /* 0x000fee0000000000 */
[----:B-1--4-:R-:W-:Y:S05]  /*7330*/  CALL.ABS.NOINC R2 ;  /* 0x0000000002007343 */ /* 0x012fea0003c00000 */
.L_x_108:
[----:B------:R-:W-:Y:S05]  /*7340*/  BSYNC.RECONVERGENT B6 ;  /* 0x0000000000067941 */ /* 0x000fea0003800200 */
.L_x_107:
[----:B------:R-:W-:Y:S01]  /*7350*/  F2FP.F16.E4M3.UNPACK_B R4, R149 ;  /* 0x00000095ff04723e */ /* 0x000fe200020006ff */
[----:B------:R-:W-:Y:S05]  /*7360*/  WARPSYNC.ALL ;  /* 0x0000000000007948 */ /* 0x000fea0003800000 */
[----:B------:R-:W-:Y:S01]  /*7370*/  R2UR UR4, R80 ;  /* 0x00000000500472ca */ /* 0x000fe200000e0000 */
[--C-:B------:R-:W-:Y:S01]  /*7380*/  HADD2.F32 R88, -RZ, R4.reuse.H0_H0 ;  /* 0x20000004ff587230 */ /* 0x100fe20000004100 */
[-C--:B------:R-:W-:Y:S01]  /*7390*/  F2FP.F16.E4M3.UNPACK_B R0, R148.reuse ;  /* 0x00000094ff00723e */ /* 0x080fe200020006ff */
[----:B------:R-:W-:Y:S01]  /*73a0*/  HADD2.F32 R83, -RZ, R4.H1_H1 ;  /* 0x30000004ff537230 */ /* 0x000fe20000004100 */
[----:B------:R-:W-:Y:S01]  /*73b0*/  F2FP.F16.E4M3.UNPACK_B R4, R151 ;  /* 0x00000097ff04723e */ /* 0x000fe200020006ff */
[----:B------:R-:W-:Y:S01]  /*73c0*/  BSSY.RECONVERGENT B0, `(.L_x_109) ;  /* 0x0000116000007945 */ /* 0x000fe20003800200 */
[----:B------:R-:W-:Y:S01]  /*73d0*/  F2FP.F16.E4M3.UNPACK_B R3, R148.H1 ;  /* 0x00000094ff03723e */ /* 0x000fe200030006ff */
[--C-:B------:R-:W-:Y:S01]  /*73e0*/  HADD2.F32 R2, -RZ, R0.reuse.H0_H0 ;  /* 0x20000000ff027230 */ /* 0x100fe20000004100 */
[----:B-1----:R-:W-:Y:S01]  /*73f0*/  F2FP.F16.E4M3.UNPACK_B R135, R162 ;  /* 0x000000a2ff87723e */ /* 0x002fe200020006ff */
[----:B------:R-:W-:Y:S01]  /*7400*/  HADD2.F32 R82, -RZ, R0.H1_H1 ;  /* 0x30000000ff527230 */ /* 0x000fe20000004100 */
[----:B------:R-:W-:Y:S01]  /*7410*/  F2FP.F16.E4M3.UNPACK_B R0, R149.H1 ;  /* 0x00000095ff00723e */ /* 0x000fe200030006ff */
[--C-:B------:R-:W-:Y:S01]  /*7420*/  HADD2.F32 R84, -RZ, R3.reuse.H0_H0 ;  /* 0x20000003ff547230 */ /* 0x100fe20000004100 */
[----:B------:R-:W-:Y:S01]  /*7430*/  F2FP.F16.E4M3.UNPACK_B R125, R159.H1 ;  /* 0x0000009fff7d723e */ /* 0x000fe200030006ff */
[----:B------:R-:W-:Y:S01]  /*7440*/  HADD2.F32 R86, -RZ, R3.H1_H1 ;  /* 0x30000003ff567230 */ /* 0x000fe20000004100 */
[-C--:B------:R-:W-:Y:S01]  /*7450*/  F2FP.F16.E4M3.UNPACK_B R3, R150.reuse ;  /* 0x00000096ff03723e */ /* 0x080fe200020006ff */
[--C-:B------:R-:W-:Y:S01]  /*7460*/  HADD2.F32 R90, -RZ, R0.reuse.H0_H0 ;  /* 0x20000000ff5a7230 */ /* 0x100fe20000004100 */
[----:B------:R-:W-:Y:S01]  /*7470*/  ISETP.NE.AND P0, PT, R189, RZ, PT ;  /* 0x000000ffbd00720c */ /* 0x000fe20003f05270 */
[----:B------:R-:W-:Y:S01]  /*7480*/  HADD2.F32 R85, -RZ, R0.H1_H1 ;  /* 0x30000000ff557230 */ /* 0x000fe20000004100 */
[----:B------:R-:W-:Y:S01]  /*7490*/  F2FP.F16.E4M3.UNPACK_B R0, R150.H1 ;  /* 0x00000096ff00723e */ /* 0x000fe200030006ff */
[--C-:B------:R-:W-:Y:S01]  /*74a0*/  HADD2.F32 R92, -RZ, R3.reuse.H0_H0 ;  /* 0x20000003ff5c7230 */ /* 0x100fe20000004100 */
[----:B------:R-:W-:Y:S01]  /*74b0*/  ISETP.NE.AND P6, PT, R198, RZ, PT ;  /* 0x000000ffc600720c */ /* 0x000fe20003fc5270 */
[----:B------:R-:W-:Y:S01]  /*74c0*/  HADD2.F32 R87, -RZ, R3.H1_H1 ;  /* 0x30000003ff577230 */ /* 0x000fe20000004100 */
[----:B------:R-:W-:Y:S01]  /*74d0*/  F2FP.F16.E4M3.UNPACK_B R3, R151.H1 ;  /* 0x00000097ff03723e */ /* 0x000fe200030006ff */
[--C-:B------:R-:W-:Y:S02]  /*74e0*/  HADD2.F32 R94, -RZ, R0.reuse.H0_H0 ;  /* 0x20000000ff5e7230 */ /* 0x100fe40000004100 */
[----:B------:R-:W-:Y:S01]  /*74f0*/  HADD2.F32 R89, -RZ, R0.H1_H1 ;  /* 0x30000000ff597230 */ /* 0x000fe20000004100 */
[-C--:B------:R-:W-:Y:S01]  /*7500*/  F2FP.F16.E4M3.UNPACK_B R0, R152.reuse ;  /* 0x00000098ff00723e */ /* 0x080fe200020006ff */
[--C-:B------:R-:W-:Y:S02]  /*7510*/  HADD2.F32 R96, -RZ, R4.reuse.H0_H0 ;  /* 0x20000004ff607230 */ /* 0x100fe40000004100 */
[----:B------:R-:W-:Y:S01]  /*7520*/  HADD2.F32 R91, -RZ, R4.H1_H1 ;  /* 0x30000004ff5b7230 */ /* 0x000fe20000004100 */
[-C--:B------:R-:W-:Y:S01]  /*7530*/  F2FP.F16.E4M3.UNPACK_B R4, R153.reuse ;  /* 0x00000099ff04723e */ /* 0x080fe200020006ff */
[--C-:B------:R-:W-:Y:S02]  /*7540*/  HADD2.F32 R100, -RZ, R0.reuse.H0_H0 ;  /* 0x20000000ff647230 */ /* 0x100fe40000004100 */
[----:B------:R-:W-:Y:S01]  /*7550*/  HADD2.F32 R95, -RZ, R0.H1_H1 ;  /* 0x30000000ff5f7230 */ /* 0x000fe20000004100 */
[----:B------:R-:W-:Y:S01]  /*7560*/  F2FP.F16.E4M3.UNPACK_B R0, R153.H1 ;  /* 0x00000099ff00723e */ /* 0x000fe200030006ff */
[--C-:B------:R-:W-:Y:S02]  /*7570*/  HADD2.F32 R98, -RZ, R3.reuse.H0_H0 ;  /* 0x20000003ff627230 */ /* 0x100fe40000004100 */
[----:B------:R-:W-:Y:S01]  /*7580*/  HADD2.F32 R93, -RZ, R3.H1_H1 ;  /* 0x30000003ff5d7230 */ /* 0x000fe20000004100 */
[----:B------:R-:W-:Y:S01]  /*7590*/  F2FP.F16.E4M3.UNPACK_B R3, R152.H1 ;  /* 0x00000098ff03723e */ /* 0x000fe200030006ff */
[--C-:B------:R-:W-:Y:S02]  /*75a0*/  HADD2.F32 R106, -RZ, R0.reuse.H0_H0 ;  /* 0x20000000ff6a7230 */ /* 0x100fe40000004100 */
[----:B------:R-:W-:Y:S01]  /*75b0*/  HADD2.F32 R101, -RZ, R0.H1_H1 ;  /* 0x30000000ff657230 */ /* 0x000fe20000004100 */
[-C--:B------:R-:W-:Y:S01]  /*75c0*/  F2FP.F16.E4M3.UNPACK_B R0, R154.reuse.H1 ;  /* 0x0000009aff00723e */ /* 0x080fe200030006ff */
[--C-:B------:R-:W-:Y:S02]  /*75d0*/  HADD2.F32 R104, -RZ, R4.reuse.H0_H0 ;  /* 0x20000004ff687230 */ /* 0x100fe40000004100 */
[----:B------:R-:W-:Y:S01]  /*75e0*/  HADD2.F32 R99, -RZ, R4.H1_H1 ;  /* 0x30000004ff637230 */ /* 0x000fe20000004100 */
[----:B------:R-:W-:Y:S01]  /*75f0*/  F2FP.F16.E4M3.UNPACK_B R4, R155 ;  /* 0x0000009bff04723e */ /* 0x000fe200020006ff */
[--C-:B------:R-:W-:Y:S02]  /*7600*/  HADD2.F32 R102, -RZ, R3.reuse.H0_H0 ;  /* 0x20000003ff667230 */ /* 0x100fe40000004100 */
[----:B------:R-:W-:Y:S01]  /*7610*/  HADD2.F32 R97, -RZ, R3.H1_H1 ;  /* 0x30000003ff617230 */ /* 0x000fe20000004100 */
[----:B------:R-:W-:Y:S01]  /*7620*/  F2FP.F16.E4M3.UNPACK_B R3, R154 ;  /* 0x0000009aff03723e */ /* 0x000fe200020006ff */
[--C-:B------:R-:W-:Y:S02]  /*7630*/  HADD2.F32 R110, -RZ, R0.reuse.H0_H0 ;  /* 0x20000000ff6e7230 */ /* 0x100fe40000004100 */
[----:B------:R-:W-:Y:S01]  /*7640*/  HADD2.F32 R105, -RZ, R0.H1_H1 ;  /* 0x30000000ff697230 */ /* 0x000fe20000004100 */
[-C--:B------:R-:W-:Y:S01]  /*7650*/  F2FP.F16.E4M3.UNPACK_B R0, R156.reuse ;  /* 0x0000009cff00723e */ /* 0x080fe200020006ff */
[--C-:B------:R-:W-:Y:S02]  /*7660*/  HADD2.F32 R112, -RZ, R4.reuse.H0_H0 ;  /* 0x20000004ff707230 */ /* 0x100fe40000004100 */
[----:B------:R-:W-:Y:S01]  /*7670*/  HADD2.F32 R107, -RZ, R4.H1_H1 ;  /* 0x30000004ff6b7230 */ /* 0x000fe20000004100 */
[----:B------:R-:W-:Y:S01]  /*7680*/  F2FP.F16.E4M3.UNPACK_B R4, R157 ;  /* 0x0000009dff04723e */ /* 0x000fe200020006ff */
[--C-:B------:R-:W-:Y:S02]  /*7690*/  HADD2.F32 R108, -RZ, R3.reuse.H0_H0 ;  /* 0x20000003ff6c7230 */ /* 0x100fe40000004100 */
[----:B------:R-:W-:Y:S01]  /*76a0*/  HADD2.F32 R103, -RZ, R3.H1_H1 ;  /* 0x30000003ff677230 */ /* 0x000fe20000004100 */
[----:B------:R-:W-:Y:S01]  /*76b0*/  F2FP.F16.E4M3.UNPACK_B R3, R155.H1 ;  /* 0x0000009bff03723e */ /* 0x000fe200030006ff */
[--C-:B------:R-:W-:Y:S02]  /*76c0*/  HADD2.F32 R116, -RZ, R0.reuse.H0_H0 ;  /* 0x20000000ff747230 */ /* 0x100fe40000004100 */
[----:B------:R-:W-:Y:S01]  /*76d0*/  HADD2.F32 R111, -RZ, R0.H1_H1 ;  /* 0x30000000ff6f7230 */ /* 0x000fe20000004100 */
[----:B------:R-:W-:Y:S01]  /*76e0*/  F2FP.F16.E4M3.UNPACK_B R0, R156.H1 ;  /* 0x0000009cff00723e */ /* 0x000fe200030006ff */
[--C-:B------:R-:W-:Y:S02]  /*76f0*/  HADD2.F32 R120, -RZ, R4.reuse.H0_H0 ;  /* 0x20000004ff787230 */ /* 0x100fe40000004100 */
[----:B------:R-:W-:Y:S02]  /*7700*/  HADD2.F32 R115, -RZ, R4.H1_H1 ;  /* 0x30000004ff737230 */ /* 0x000fe40000004100 */
[--C-:B------:R-:W-:Y:S01]  /*7710*/  HADD2.F32 R114, -RZ, R3.reuse.H0_H0 ;  /* 0x20000003ff727230 */ /* 0x100fe20000004100 */
[----:B------:R-:W1:Y:S01]  /*7720*/  LDTM.x64 R4, tmem[UR4+0x40] ;  /* 0x00004004000479ee */ /* 0x000e620008340000 */
[----:B------:R-:W-:Y:S01]  /*7730*/  HADD2.F32 R109, -RZ, R3.H1_H1 ;  /* 0x30000003ff6d7230 */ /* 0x000fe20000004100 */
[----:B------:R-:W-:Y:S01]  /*7740*/  F2FP.F16.E4M3.UNPACK_B R3, R157.H1 ;  /* 0x0000009dff03723e */ /* 0x000fe200030006ff */
        /* <DEDUP_REMOVED lines=14> */
[----:B------:R-:W-:Y:S01]  /*7830*/  F2FP.F16.E4M3.UNPACK_B R0, R160.H1 ;  /* 0x000000a0ff00723e */ /* 0x000fe200030006ff */
[--C-:B------:R-:W-:Y:S02]  /*7840*/  HADD2.F32 R132, -RZ, R3.reuse.H0_H0 ;  /* 0x20000003ff847230 */ /* 0x100fe40000004100 */
[C---:B-1----:R-:W-:Y:S01]  /*7850*/  FMUL R7, R78.reuse, R7 ;  /* 0x000000074e077220 */ /* 0x042fe20000400000 */
        /* <DEDUP_REMOVED lines=10> */
[C---:B------:R-:W-:Y:S01]  /*7900*/  FMUL R0, R78.reuse, R4 ;  /* 0x000000044e007220 */ /* 0x040fe20000400000 */
[--C-:B------:R-:W-:Y:S01]  /*7910*/  HADD2.F32 R140, -RZ, R135.reuse.H0_H0 ;  /* 0x20000087ff8c7230 */ /* 0x100fe20000004100 */
[----:B------:R-:W-:Y:S01]  /*7920*/  F2FP.F16.E4M3.UNPACK_B R4, R163 ;  /* 0x000000a3ff04723e */ /* 0x000fe200020006ff */
[----:B------:R-:W-:Y:S02]  /*7930*/  HADD2.F32 R135, -RZ, R135.H1_H1 ;  /* 0x30000087ff877230 */ /* 0x000fe40000004100 */
[C---:B------:R-:W-:Y:S01]  /*7940*/  FFMA R0, R81.reuse, R2, R0 ;  /* 0x0000000251007223 */ /* 0x040fe20000000000 */
[C---:B------:R-:W-:Y:S01]  /*7950*/  FMUL R2, R78.reuse, R5 ;  /* 0x000000054e027220 */ /* 0x040fe20000400000 */
[--C-:B------:R-:W-:Y:S01]  /*7960*/  HADD2.F32 R142, -RZ, R3.reuse.H0_H0 ;  /* 0x20000003ff8e7230 */ /* 0x100fe20000004100 */
[----:B------:R-:W-:Y:S01]  /*7970*/  F2FP.F16.E4M3.UNPACK_B R5, R163.H1 ;  /* 0x000000a3ff05723e */ /* 0x000fe200030006ff */
[----:B------:R-:W-:Y:S02]  /*7980*/  HADD2.F32 R137, -RZ, R3.H1_H1 ;  /* 0x30000003ff897230 */ /* 0x000fe40000004100 */
[C---:B------:R-:W-:Y:S01]  /*7990*/  FFMA R2, R81.reuse, R82, R2 ;  /* 0x0000005251027223 */ /* 0x040fe20000000002 */
[--C-:B------:R-:W-:Y:S02]  /*79a0*/  HADD2.F32 R82, -RZ, R4.reuse.H0_H0 ;  /* 0x20000004ff527230 */ /* 0x100fe40000004100 */
[C---:B------:R-:W-:Y:S01]  /*79b0*/  FMUL R3, R78.reuse, R6 ;  /* 0x000000064e037220 */ /* 0x040fe20000400000 */
[----:B------:R-:W-:Y:S02]  /*79c0*/  HADD2.F32 R139, -RZ, R4.H1_H1 ;  /* 0x30000004ff8b7230 */ /* 0x000fe40000004100 */
[C---:B------:R-:W-:Y:S01]  /*79d0*/  FMUL R4, R78.reuse, R9 ;  /* 0x000000094e047220 */ /* 0x040fe20000400000 */
[--C-:B------:R-:W-:Y:S02]  /*79e0*/  HADD2.F32 R141, -RZ, R5.reuse.H1_H1 ;  /* 0x30000005ff8d7230 */ /* 0x100fe40000004100 */
[C---:B------:R-:W-:Y:S01]  /*79f0*/  FFMA R3, R81.reuse, R84, R3 ;  /* 0x0000005451037223 */ /* 0x040fe20000000003 */
[----:B------:R-:W-:Y:S01]  /*7a00*/  FFMA R7, R81, R86, R7 ;  /* 0x0000005651077223 */ /* 0x000fe20000000007 */
[----:B------:R-:W-:Y:S02]  /*7a10*/  HADD2.F32 R84, -RZ, R5.H0_H0 ;  /* 0x20000005ff547230 */ /* 0x000fe40000004100 */
[C---:B------:R-:W-:Y:S01]  /*7a20*/  FMUL R5, R78.reuse, R10 ;  /* 0x0000000a4e057220 */ /* 0x040fe20000400000 */
[C---:B------:R-:W-:Y:S01]  /*7a30*/  FMUL R6, R78.reuse, R11 ;  /* 0x0000000b4e067220 */ /* 0x040fe20000400000 */
[C---:B------:R-:W-:Y:S01]  /*7a40*/  FMUL R11, R78.reuse, R16 ;  /* 0x000000104e0b7220 */ /* 0x040fe20000400000 */
[----:B------:R-:W-:Y:S01]  /*7a50*/  F2FP.SATFINITE.E4M3.F32.PACK_AB_MERGE_C R143, R7, R3, RZ ;  /* 0x00000003078f723e */ /* 0x000fe200048070ff */
[C---:B------:R-:W-:Y:S01]  /*7a60*/  FMUL R3, R78.reuse, R8 ;  /* 0x000000084e037220 */ /* 0x040fe20000400000 */
[C---:B------:R-:W-:Y:S01]  /*7a70*/  FMUL R7, R78.reuse, R12 ;  /* 0x0000000c4e077220 */ /* 0x040fe20000400000 */
[C---:B------:R-:W-:Y:S01]  /*7a80*/  FMUL R8, R78.reuse, R13 ;  /* 0x0000000d4e087220 */ /* 0x040fe20000400000 */
[C---:B------:R-:W-:Y:S01]  /*7a90*/  FMUL R12, R78.reuse, R17 ;  /* 0x000000114e0c7220 */ /* 0x040fe20000400000 */
[C---:B------:R-:W-:Y:S01]  /*7aa0*/  FFMA R3, R81.reuse, R88, R3 ;  /* 0x0000005851037223 */ /* 0x040fe20000000003 */
[C---:B------:R-:W-:Y:S01]  /*7ab0*/  FFMA R4, R81.reuse, R83, R4 ;  /* 0x0000005351047223 */ /* 0x040fe20000000004 */
[C---:B------:R-:W-:Y:S01]  /*7ac0*/  FFMA R5, R81.reuse, R90, R5 ;  /* 0x0000005a51057223 */ /* 0x040fe20000000005 */
[C---:B------:R-:W-:Y:S01]  /*7ad0*/  FFMA R6, R81.reuse, R85, R6 ;  /* 0x0000005551067223 */ /* 0x040fe20000000006 */
[C---:B------:R-:W-:Y:S01]  /*7ae0*/  FFMA R7, R81.reuse, R92, R7 ;  /* 0x0000005c51077223 */ /* 0x040fe20000000007 */
[C---:B------:R-:W-:Y:S01]  /*7af0*/  FFMA R8, R81.reuse, R87, R8 ;  /* 0x0000005751087223 */ /* 0x040fe20000000008 */
[C---:B------:R-:W-:Y:S01]  /*7b00*/  FMUL R16, R78.reuse, R21 ;  /* 0x000000154e107220 */ /* 0x040fe20000400000 */
[----:B------:R-:W-:Y:S01]  /*7b10*/  FMUL R9, R78, R14 ;  /* 0x0000000e4e097220 */ /* 0x000fe20000400000 */
[----:B------:R-:W-:Y:S01]  /*7b20*/  F2FP.SATFINITE.E4M3.F32.PACK_AB_MERGE_C R5, R6, R5, RZ ;  /* 0x000000050605723e */ /* 0x000fe200048070ff */
[C---:B------:R-:W-:Y:S01]  /*7b30*/  FMUL R10, R78.reuse, R15 ;  /* 0x0000000f4e0a7220 */ /* 0x040fe20000400000 */
[C---:B------:R-:W-:Y:S01]  /*7b40*/  FMUL R15, R78.reuse, R20 ;  /* 0x000000144e0f7220 */ /* 0x040fe20000400000 */
[C---:B------:R-:W-:Y:S01]  /*7b50*/  FFMA R9, R81.reuse, R94, R9 ;  /* 0x0000005e51097223 */ /* 0x040fe20000000009 */
[C---:B------:R-:W-:Y:S01]  /*7b60*/  FMUL R20, R78.reuse, R25 ;  /* 0x000000194e147220 */ /* 0x040fe20000400000 */
[C---:B------:R-:W-:Y:S01]  /*7b70*/  FFMA R10, R81.reuse, R89, R10 ;  /* 0x00000059510a7223 */ /* 0x040fe2000000000a */
[C---:B------:R-:W-:Y:S01]  /*7b80*/  FFMA R11, R81.reuse, R96, R11 ;  /* 0x00000060510b7223 */ /* 0x040fe2000000000b */
[C---:B------:R-:W-:Y:S01]  /*7b90*/  FFMA R12, R81.reuse, R91, R12 ;  /* 0x0000005b510c7223 */ /* 0x040fe2000000000c */
[C---:B------:R-:W-:Y:S01]  /*7ba0*/  FMUL R13, R78.reuse, R18 ;  /* 0x000000124e0d7220 */ /* 0x040fe20000400000 */
[----:B------:R-:W-:Y:S01]  /*7bb0*/  FMUL R14, R78, R19 ;  /* 0x000000134e0e7220 */ /* 0x000fe20000400000 */
[----:B------:R-:W-:Y:S01]  /*7bc0*/  F2FP.SATFINITE.E4M3.F32.PACK_AB_MERGE_C R9, R10, R9, RZ ;  /* 0x000000090a09723e */ /* 0x000fe200048070ff */
[C---:B------:R-:W-:Y:S01]  /*7bd0*/  FMUL R19, R78.reuse, R24 ;  /* 0x000000184e137220 */ /* 0x040fe20000400000 */
        /* <DEDUP_REMOVED lines=17> */
[----:B------:R-:W-:Y:S01]  /*7cf0*/  FMUL R27, R78, R32 ;  /* 0x000000204e1b7220 */ /* 0x000fe20000400000 */
[C---:B------:R-:W-:Y:S01]  /*7d00*/  FFMA R21, R81.reuse, R106, R21 ;  /* 0x0000006a51157223 */ /* 0x040fe20000000015 */
[C---:B------:R-:W-:Y:S01]  /*7d10*/  FFMA R22, R81.reuse, R101, R22 ;  /* 0x0000006551167223 */ /* 0x040fe20000000016 */
[----:B------:R-:W-:Y:S01]  /*7d20*/  F2FP.SATFINITE.E4M3.F32.PACK_AB_MERGE_C R16, R16, R15, R17 ;  /* 0x0000000f1010723e */ /* 0x000fe20004807011 */
[C---:B------:R-:W-:Y:S01]  /*7d30*/  FFMA R23, R81.reuse, R108, R23 ;  /* 0x0000006c51177223 */ /* 0x040fe20000000017 */
[C---:B------:R-:W-:Y:S01]  /*7d40*/  FFMA R24, R81.reuse, R103, R24 ;  /* 0x0000006751187223 */ /* 0x040fe20000000018 */
[----:B------:R-:W-:Y:S01]  /*7d50*/  FMUL R32, R78, R37 ;  /* 0x000000254e207220 */ /* 0x000fe20000400000 */
[----:B------:R-:W-:Y:S01]  /*7d60*/  F2FP.SATFINITE.E4M3.F32.PACK_AB_MERGE_C R21, R22, R21, RZ ;  /* 0x000000151615723e */ /* 0x000fe200048070ff */
[C---:B------:R-:W-:Y:S01]  /*7d70*/  FMUL R25, R78.reuse, R30 ;  /* 0x0000001e4e197220 */ /* 0x040fe20000400000 */
[C---:B------:R-:W-:Y:S01]  /*7d80*/  FMUL R26, R78.reuse, R31 ;  /* 0x0000001f4e1a7220 */ /* 0x040fe20000400000 */
[----:B------:R-:W-:Y:S01]  /*7d90*/  FMUL R31, R78, R36 ;  /* 0x000000244e1f7220 */ /* 0x000fe20000400000 */
[----:B------:R-:W-:Y:S01]  /*7da0*/  F2FP.SATFINITE.E4M3.F32.PACK_AB_MERGE_C R17, R20, R19, R21 ;  /* 0x000000131411723e */ /* 0x000fe20004807015 */
        /* <DEDUP_REMOVED lines=8> */
[----:B------:R-:W-:Y:S01]  /*7e30*/  FMUL R35, R78, R40 ;  /* 0x000000284e237220 */ /* 0x000fe20000400000 */
[C---:B------:R-:W-:Y:S01]  /*7e40*/  FFMA R29, R81.reuse, R114, R29 ;  /* 0x00000072511d7223 */ /* 0x040fe2000000001d */
[----:B------:R-:W-:Y:S01]  /*7e50*/  F2FP.SATFINITE.E4M3.F32.PACK_AB_MERGE_C R18, R24, R23, R18 ;  /* 0x000000171812723e */ /* 0x000fe20004807012 */
        /* <DEDUP_REMOVED lines=22> */
[C---:B------:R-:W-:Y:S01]  /*7fc0*/  FMUL R41, R78.reuse, R46 ;  /* 0x0000002e4e297220 */ /* 0x040fe20000400000 */
[C---:B------:R-:W-:Y:S01]  /*7fd0*/  FMUL R42, R78.reuse, R47 ;  /* 0x0000002f4e2a7220 */ /* 0x040fe20000400000 */
[C---:B------:R-:W-:Y:S01]  /*7fe0*/  FFMA R40, R81.reuse, R119, R40 ;  /* 0x0000007751287223 */ /* 0x040fe20000000028 */
[--C-:B------:R-:W-:Y:S02]  /*7ff0*/  HADD2.F32 R130, -RZ, R125.reuse.H0_H0 ;  /* 0x2000007dff827230 */ /* 0x100fe40000004100 */
[C---:B------:R-:W-:Y:S01]  /*8000*/  FFMA R41, R81.reuse, R126, R41 ;  /* 0x0000007e51297223 */ /* 0x040fe20000000029 */
[----:B------:R-:W-:Y:S02]  /*8010*/  HADD2.F32 R125, -RZ, R125.H1_H1 ;  /* 0x3000007dff7d7230 */ /* 0x000fe40000004100 */
[C---:B------:R-:W-:Y:S01]  /*8020*/  FMUL R45, R78.reuse, R50 ;  /* 0x000000324e2d7220 */ /* 0x040fe20000400000 */
[C---:B------:R-:W-:Y:S01]  /*8030*/  FFMA R42, R81.reuse, R121, R42 ;  /* 0x00000079512a7223 */ /* 0x040fe2000000002a */
[C---:B------:R-:W-:Y:S01]  /*8040*/  FMUL R46, R78.reuse, R51 ;  /* 0x000000334e2e7220 */ /* 0x040fe20000400000 */
[C---:B------:R-:W-:Y:S01]  /*8050*/  FFMA R43, R81.reuse, R128, R43 ;  /* 0x00000080512b7223 */ /* 0x040fe2000000002b */
[C---:B------:R-:W-:Y:S01]  /*8060*/  FMUL R47, R78.reuse, R52 ;  /* 0x000000344e2f7220 */ /* 0x040fe20000400000 */
        /* <DEDUP_REMOVED lines=10> */
[C---:B------:R-:W-:Y:S01]  /*8110*/  FFMA R45, R81.reuse, R130, R45 ;  /* 0x00000082512d7223 */ /* 0x040fe2000000002d */
[C---:B------:R-:W-:Y:S01]  /*8120*/  FMUL R59, R78.reuse, R64 ;  /* 0x000000404e3b7220 */ /* 0x040fe20000400000 */
[C---:B------:R-:W-:Y:S01]  /*8130*/  FMUL R60, R78.reuse, R65 ;  /* 0x000000414e3c7220 */ /* 0x040fe20000400000 */
[C---:B------:R-:W-:Y:S01]  /*8140*/  FMUL R61, R78.reuse, R66 ;  /* 0x000000424e3d7220 */ /* 0x040fe20000400000 */
[----:B------:R-:W-:Y:S01]  /*8150*/  FMUL R62, R78, R67 ;  /* 0x000000434e3e7220 */ /* 0x000fe20000400000 */
[C---:B------:R-:W-:Y:S01]  /*8160*/  FFMA R46, R81.reuse, R125, R46 ;  /* 0x0000007d512e7223 */ /* 0x040fe2000000002e */
[----:B------:R-:W-:Y:S01]  /*8170*/  F2FP.SATFINITE.E4M3.F32.PACK_AB_MERGE_C R64, R2, R0, R143 ;  /* 0x000000000240723e */ /* 0x000fe2000480708f */
[C---:B------:R-:W-:Y:S01]  /*8180*/  FFMA R47, R81.reuse, R132, R47 ;  /* 0x00000084512f7223 */ /* 0x040fe2000000002f */
[----:B------:R-:W-:Y:S01]  /*8190*/  F2FP.SATFINITE.E4M3.F32.PACK_AB_MERGE_C R65, R4, R3, R5 ;  /* 0x000000030441723e */ /* 0x000fe20004807005 */
[C---:B------:R-:W-:Y:S01]  /*81a0*/  FFMA R48, R81.reuse, R127, R48 ;  /* 0x0000007f51307223 */ /* 0x040fe20000000030 */
[----:B------:R-:W-:Y:S01]  /*81b0*/  F2FP.SATFINITE.E4M3.F32.PACK_AB_MERGE_C R66, R8, R7, R9 ;  /* 0x000000070842723e */ /* 0x000fe20004807009 */
[C---:B------:R-:W-:Y:S01]  /*81c0*/  FFMA R49, R81.reuse, R134, R49 ;  /* 0x0000008651317223 */ /* 0x040fe20000000031 */
[----:B------:R-:W-:Y:S01]  /*81d0*/  F2FP.SATFINITE.E4M3.F32.PACK_AB_MERGE_C R67, R12, R11, R13 ;  /* 0x0000000b0c43723e */ /* 0x000fe2000480700d */
[----:B------:R-:W-:Y:S01]  /*81e0*/  FMUL R53, R78, R58 ;  /* 0x0000003a4e357220 */ /* 0x000fe20000400000 */
[C---:B------:R-:W-:Y:S01]  /*81f0*/  FFMA R50, R81.reuse, R129, R50 ;  /* 0x0000008151327223 */ /* 0x040fe20000000032 */
[C---:B------:R-:W-:Y:S01]  /*8200*/  FFMA R51, R81.reuse, R136, R51 ;  /* 0x0000008851337223 */ /* 0x040fe20000000033 */
[C---:B------:R-:W-:Y:S01]  /*8210*/  FFMA R52, R81.reuse, R131, R52 ;  /* 0x0000008351347223 */ /* 0x040fe20000000034 */
[----:B------:R1:W-:Y:S01]  /*8220*/  STS.128 [R172+UR49+0xa200], R64 ;  /* 0x00a20040ac007988 */ /* 0x0003e20008000c31 */
[C---:B------:R-:W-:Y:S01]  /*8230*/  FFMA R53, R81.reuse, R138, R53 ;  /* 0x0000008a51357223 */ /* 0x040fe20000000035 */
[----:B------:R-:W-:Y:S01]  /*8240*/  F2FP.SATFINITE.E4M3.F32.PACK_AB_MERGE_C R37, R38, R37, RZ ;  /* 0x000000252625723e */ /* 0x000fe200048070ff */
[C---:B------:R-:W-:Y:S01]  /*8250*/  FFMA R54, R81.reuse, R133, R54 ;  /* 0x0000008551367223 */ /* 0x040fe20000000036 */
[----:B------:R-:W-:Y:S01]  /*8260*/  FMUL R58, R78, R63 ;  /* 0x0000003f4e3a7220 */ /* 0x000fe20000400000 */
[C---:B------:R-:W-:Y:S01]  /*8270*/  FFMA R55, R81.reuse, R140, R55 ;  /* 0x0000008c51377223 */ /* 0x040fe20000000037 */
[C---:B------:R-:W-:Y:S01]  /*8280*/  FFMA R56, R81.reuse, R135, R56 ;  /* 0x0000008751387223 */ /* 0x040fe20000000038 */
[C---:B------:R-:W-:Y:S01]  /*8290*/  FFMA R57, R81.reuse, R142, R57 ;  /* 0x0000008e51397223 */ /* 0x040fe20000000039 */
[----:B------:R1:W-:Y:S01]  /*82a0*/  STS.128 [R192+0xa010], R16 ;  /* 0x00a01010c0007388 */ /* 0x0003e20000000c00 */
[----:B------:R-:W-:Y:S01]  /*82b0*/  F2FP.SATFINITE.E4M3.F32.PACK_AB_MERGE_C R33, R36, R35, R37 ;  /* 0x000000232421723e */ /* 0x000fe20004807025 */
[C---:B------:R-:W-:Y:S01]  /*82c0*/  FFMA R58, R81.reuse, R137, R58 ;  /* 0x00000089513a7223 */ /* 0x040fe2000000003a */
[----:B------:R-:W-:Y:S01]  /*82d0*/  F2FP.SATFINITE.E4M3.F32.PACK_AB_MERGE_C R34, R42, R41, RZ ;  /* 0x000000292a22723e */ /* 0x000fe200048070ff */
[C---:B------:R-:W-:Y:S01]  /*82e0*/  FFMA R59, R81.reuse, R82, R59 ;  /* 0x00000052513b7223 */ /* 0x040fe2000000003b */
[----:B------:R-:W-:Y:S01]  /*82f0*/  F2FP.SATFINITE.E4M3.F32.PACK_AB_MERGE_C R35, R46, R45, RZ ;  /* 0x0000002d2e23723e */ /* 0x000fe200048070ff */
        /* <DEDUP_REMOVED lines=25> */
[----:B------:R-:W-:Y:S02]  /*8490*/  UIADD3 UR8, UP0, UPT, UR52, 0x680, URZ ;  /* 0x0000068034087890 */ /* 0x000fe4000ff1e0ff */
[----:B------:R-:W-:Y:S02]  /*84a0*/  UIADD3 UR5, UPT, UPT, UR41, 0x40, URZ ;  /* 0x0000004029057890 */ /* 0x000fe4000fffe0ff */
[----:B------:R-:W-:Y:S02]  /*84b0*/  UIADD3 UR4, UPT, UPT, UR49, 0xa200, URZ ;  /* 0x0000a20031047890 */ /* 0x000fe4000fffe0ff */
[----:B------:R-:W-:Y:S01]  /*84c0*/  UIADD3.X UR9, UPT, UPT, URZ, UR53, URZ, UP0, !UPT ;  /* 0x00000035ff097290 */ /* 0x000fe200087fe4ff */
[----:B------:R-:W-:Y:S01]  /*84d0*/  UMOV UR6, UR42 ;  /* 0x0000002a00067c82 */ /* 0x000fe20008000000 */
[----:B------:R-:W-:Y:S07]  /*84e0*/  UMOV UR7, UR36 ;  /* 0x0000002400077c82 */ /* 0x000fee0008000000 */
[----:B------:R2:W-:Y:S01]  /*84f0*/  UTMASTG.3D [UR4], [UR8] ;  /* 0x00000004080073b5 */ /* 0x0005e20008010000 */
[----:B------:R0:W-:Y:S01]  /*8500*/  UTMACMDFLUSH ;  /* 0x00000000000079b7 */ /* 0x0001e20000000000 */
[----:B--2---:R-:W-:Y:S04]  /*8510*/  DEPBAR.LE SB0, 0x1 ;  /* 0x000080400000791a */ /* 0x004fe80000000000 */
.L_x_110:
[----:B------:R-:W-:Y:S05]  /*8520*/  BSYNC.RECONVERGENT B0 ;  /* 0x0000000000007941 */ /* 0x000fea0003800200 */
.L_x_109:
        /* <DEDUP_REMOVED lines=16> */
.L_x_114:
[----:B------:R-:W-:Y:S05]  /*8630*/  BSYNC B0 ;  /* 0x0000000000007941 */ /* 0x000fea0003800000 */
.L_x_113:
        /* <DEDUP_REMOVED lines=20> */
.L_x_112:
[----:B------:R-:W-:Y:S05]  /*8780*/  BSYNC B1 ;  /* 0x0000000000017941 */ /* 0x000fea0003800000 */
.L_x_111:
[----:B--2---:R-:W-:Y:S01]  /*8790*/  VIADD R0, R80, 0x80 ;  /* 0x0000008050007836 */ /* 0x004fe20000000000 */
        /* <DEDUP_REMOVED lines=10> */
[----:B------:R-:W5:Y:S01]  /*8840*/  LDCU.64 UR6, c[0x4][0x80] ;  /* 0x01001000ff0677ac */ /* 0x000f620008000a00 */
[----:B------:R-:W1:Y:S01]  /*8850*/  LDC.64 R2, c[0x4][R3] ;  /* 0x0100000003027b82 */ /* 0x000e620000000a00 */
[----:B------:R-:W3:Y:S01]  /*8860*/  LDCU.64 UR4, c[0x4][0x18] ;  /* 0x01000300ff0477ac */ /* 0x000ee20008000a00 */
[----:B--2---:R-:W-:Y:S01]  /*8870*/  MOV R5, UR9 ;  /* 0x0000000900057c02 */ /* 0x004fe20008000f00 */
[----:B------:R-:W-:Y:S01]  /*8880*/  IMAD.U32 R4, RZ, RZ, UR8 ;  /* 0x00000008ff047e24 */ /* 0x000fe2000f8e00ff */
[----:B-----5:R-:W-:Y:S01]  /*8890*/  MOV R7, UR7 ;  /* 0x0000000700077c02 */ /* 0x020fe20008000f00 */
[----:B------:R-:W-:Y:S01]  /*88a0*/  IMAD.U32 R6, RZ, RZ, UR6 ;  /* 0x00000006ff067e24 */ /* 0x000fe2000f8e00ff */
[----:B---3--:R-:W-:Y:S01]  /*88b0*/  MOV R11, UR5 ;  /* 0x00000005000b7c02 */ /* 0x008fe20008000f00 */
[----:B------:R-:W-:Y:S02]  /*88c0*/  IMAD.U32 R10, RZ, RZ, UR4 ;  /* 0x00000004ff0a7e24 */ /* 0x000fe4000f8e00ff */
[----:B------:R-:W-:Y:S07]  /*88d0*/  LEPC R20, `(.L_x_117) ;  /* 0x000000001014794e */ /* 0x000fee0000000000 */
[----:B-1--4-:R-:W-:Y:S05]  /*88e0*/  CALL.ABS.NOINC R2 ;  /* 0x0000000002007343 */ /* 0x012fea0003c00000 */
.L_x_117:
[----:B------:R-:W-:Y:S05]  /*88f0*/  BSYNC.RECONVERGENT B6 ;  /* 0x0000000000067941 */ /* 0x000fea0003800200 */
.L_x_116:
[----:B---3--:R-:W-:Y:S01]  /*8900*/  F2FP.F16.E4M3.UNPACK_B R4, R149 ;  /* 0x00000095ff04723e */ /* 0x008fe200020006ff */
        /* <DEDUP_REMOVED lines=13> */
[----:B----4-:R-:W-:Y:S01]  /*89e0*/  F2FP.F16.E4M3.UNPACK_B R125, R159.H1 ;  /* 0x0000009fff7d723e */ /* 0x010fe200030006ff */
        /* <DEDUP_REMOVED lines=262> */
[----:B------:R-:W-:Y:S02]  /*9a50*/  UIADD3 UR8, UP0, UPT, UR52, 0x680, URZ ;  /* 0x0000068034087890 */ /* 0x000fe4000ff1e0ff */
[----:B------:R-:W-:Y:S02]  /*9a60*/  UIADD3 UR5, UPT, UPT, UR41, 0x80, URZ ;  /* 0x0000008029057890 */ /* 0x000fe4000fffe0ff */
[----:B------:R-:W-:Y:S01]  /*9a70*/  MOV R188, UR10 ;  /* 0x0000000a00bc7c02 */ /* 0x000fe20008000f00 */
[----:B------:R-:W-:Y:S01]  /*9a80*/  UIADD3.X UR9, UPT, UPT, URZ, UR53, URZ, UP0, !UPT ;  /* 0x00000035ff097290 */ /* 0x000fe200087fe4ff */
[----:B------:R-:W-:Y:S02]  /*9a90*/  UMOV UR6, UR42 ;  /* 0x0000002a00067c82 */ /* 0x000fe40008000000 */
[----:B------:R-:W-:Y:S01]  /*9aa0*/  R2UR UR4, R188 ;  /* 0x00000000bc0472ca */ /* 0x000fe200000e0000 */
[----:B------:R-:W-:Y:S11]  /*9ab0*/  UMOV UR7, UR36 ;  /* 0x0000002400077c82 */ /* 0x000ff60008000000 */
[----:B------:R-:W-:Y:S01]  /*9ac0*/  @!UPT UIADD3 URZ, UPT, UPT, URZ, URZ, URZ ;  /* 0x000000fffffff290 */ /* 0x000fe2000fffe0ff */
[----:B------:R2:W-:Y:S01]  /*9ad0*/  UTMASTG.3D [UR4], [UR8] ;  /* 0x00000004080073b5 */ /* 0x0005e20008010000 */
[----:B------:R0:W-:Y:S01]  /*9ae0*/  UTMACMDFLUSH ;  /* 0x00000000000079b7 */ /* 0x0001e20000000000 */
[----:B--2---:R-:W-:Y:S04]  /*9af0*/  DEPBAR.LE SB0, 0x1 ;  /* 0x000080400000791a */ /* 0x004fe80000000000 */
.L_x_119:
[----:B------:R-:W-:Y:S05]  /*9b00*/  BSYNC.RECONVERGENT B0 ;  /* 0x0000000000007941 */ /* 0x000fea0003800200 */
.L_x_118:
        /* <DEDUP_REMOVED lines=16> */
.L_x_123:
[----:B------:R-:W-:Y:S05]  /*9c10*/  BSYNC B0 ;  /* 0x0000000000007941 */ /* 0x000fea0003800000 */
.L_x_122:
        /* <DEDUP_REMOVED lines=20> */
.L_x_121:
[----:B------:R-:W-:Y:S05]  /*9d60*/  BSYNC B1 ;  /* 0x0000000000017941 */ /* 0x000fea0003800000 */
.L_x_120:
[----:B--2---:R-:W-:Y:S05]  /*9d70*/  VIADD R0, R80, 0xc0 ;  /* 0x000000c050007836 */ /* 0x004fea0000000000 */
        /* <DEDUP_REMOVED lines=20> */
.L_x_125:
[----:B------:R-:W-:Y:S01]  /*9ec0*/  ISETP.NE.AND P0, PT, R189, RZ, PT ;  /* 0x000000ffbd00720c */ /* 0x000fe20003f05270 */
[----:B------:R-:W-:Y:S05]  /*9ed0*/  WARPSYNC.ALL ;  /* 0x0000000000007948 */ /* 0x000fea0003800000 */
[----:B------:R-:W-:Y:S01]  /*9ee0*/  R2UR UR4, R80 ;  /* 0x00000000500472ca */ /* 0x000fe200000e0000 */
[----:B------:R-:W-:Y:S01]  /*9ef0*/  BSSY.RECONVERGENT B0, `(.L_x_126) ;  /* 0x000011d000007945 */ /* 0x000fe20003800200 */
[----:B---3--:R-:W-:Y:S02]  /*9f00*/  F2FP.F16.E4M3.UNPACK_B R11, R149 ;  /* 0x00000095ff0b723e */ /* 0x008fe400020006ff */
[----:B------:R-:W-:Y:S02]  /*9f10*/  F2FP.F16.E4M3.UNPACK_B R10, R150 ;  /* 0x00000096ff0a723e */ /* 0x000fe400020006ff */
[----:B------:R-:W-:Y:S01]  /*9f20*/  F2FP.F16.E4M3.UNPACK_B R9, R151 ;  /* 0x00000097ff09723e */ /* 0x000fe200020006ff */
[--C-:B------:R-:W-:Y:S01]  /*9f30*/  HADD2.F32 R83, -RZ, R11.reuse.H0_H0 ;  /* 0x2000000bff537230 */ /* 0x100fe20000004100 */
[----:B----4-:R-:W-:Y:S01]  /*9f40*/  F2FP.F16.E4M3.UNPACK_B R8, R152 ;  /* 0x00000098ff08723e */ /* 0x010fe200020006ff */
[----:B------:R-:W-:Y:S01]  /*9f50*/  HADD2.F32 R84, -RZ, R11.H1_H1 ;  /* 0x3000000bff547230 */ /* 0x000fe20000004100 */
[----:B------:R-:W-:Y:S01]  /*9f60*/  F2FP.F16.E4M3.UNPACK_B R7, R153 ;  /* 0x00000099ff07723e */ /* 0x000fe200020006ff */
[--C-:B------:R-:W-:Y:S01]  /*9f70*/  HADD2.F32 R87, -RZ, R10.reuse.H0_H0 ;  /* 0x2000000aff577230 */ /* 0x100fe20000004100 */
[----:B------:R-:W-:Y:S01]  /*9f80*/  F2FP.F16.E4M3.UNPACK_B R6, R154 ;  /* 0x0000009aff06723e */ /* 0x000fe200020006ff */
[----:B------:R-:W-:Y:S01]  /*9f90*/  HADD2.F32 R88, -RZ, R10.H1_H1 ;  /* 0x3000000aff587230 */ /* 0x000fe20000004100 */
[----:B------:R-:W-:Y:S01]  /*9fa0*/  F2FP.F16.E4M3.UNPACK_B R5, R155 ;  /* 0x0000009bff05723e */ /* 0x000fe200020006ff */
[--C-:B------:R-:W-:Y:S01]  /*9fb0*/  HADD2.F32 R91, -RZ, R9.reuse.H0_H0 ;  /* 0x20000009ff5b7230 */ /* 0x100fe20000004100 */
[----:B-1----:R-:W-:Y:S01]  /*9fc0*/  F2FP.F16.E4M3.UNPACK_B R4, R156 ;  /* 0x0000009cff04723e */ /* 0x002fe200020006ff */
[----:B------:R-:W-:Y:S01]  /*9fd0*/  HADD2.F32 R92, -RZ, R9.H1_H1 ;  /* 0x30000009ff5c7230 */ /* 0x000fe20000004100 */
[-C--:B------:R-:W-:Y:S01]  /*9fe0*/  F2FP.F16.E4M3.UNPACK_B R2, R148.reuse ;  /* 0x00000094ff02723e */ /* 0x080fe200020006ff */
[--C-:B------:R-:W-:Y:S01]  /*9ff0*/  HADD2.F32 R95, -RZ, R8.reuse.H0_H0 ;  /* 0x20000008ff5f7230 */ /* 0x100fe20000004100 */
[----:B------:R-:W-:Y:S01]  /*a000*/  F2FP.F16.E4M3.UNPACK_B R148, R148.H1 ;  /* 0x00000094ff94723e */ /* 0x000fe200030006ff */
[----:B------:R-:W-:Y:S01]  /*a010*/  HADD2.F32 R97, -RZ, R8.H1_H1 ;  /* 0x30000008ff617230 */ /* 0x000fe20000004100 */
[----:B------:R-:W-:Y:S01]  /*a020*/  F2FP.F16.E4M3.UNPACK_B R149, R149.H1 ;  /* 0x00000095ff95723e */ /* 0x000fe200030006ff */
[--C-:B------:R-:W-:Y:S01]  /*a030*/  HADD2.F32 R98, -RZ, R7.reuse.H0_H0 ;  /* 0x20000007ff627230 */ /* 0x100fe20000004100 */
[----:B------:R-:W-:Y:S01]  /*a040*/  F2FP.F16.E4M3.UNPACK_B R150, R150.H1 ;  /* 0x00000096ff96723e */ /* 0x000fe200030006ff */
[----:B------:R-:W-:Y:S01]  /*a050*/  HADD2.F32 R101, -RZ, R7.H1_H1 ;  /* 0x30000007ff657230 */ /* 0x000fe20000004100 */
[----:B------:R-:W-:Y:S01]  /*a060*/  F2FP.F16.E4M3.UNPACK_B R151, R151.H1 ;  /* 0x00000097ff97723e */ /* 0x000fe200030006ff */
[--C-:B------:R-:W-:Y:S01]  /*a070*/  HADD2.F32 R102, -RZ, R6.reuse.H0_H0 ;  /* 0x20000006ff667230 */ /* 0x100fe20000004100 */
[----:B------:R-:W-:Y:S01]  /*a080*/  F2FP.F16.E4M3.UNPACK_B R138, R163 ;  /* 0x000000a3ff8a723e */ /* 0x000fe200020006ff */
[----:B------:R-:W-:Y:S01]  /*a090*/  HADD2.F32 R105, -RZ, R6.H1_H1 ;  /* 0x30000006ff697230 */ /* 0x000fe20000004100 */
[----:B------:R-:W-:Y:S01]  /*a0a0*/  R2UR UR5, R193 ;  /* 0x00000000c10572ca */ /* 0x000fe200000e0000 */
[--C-:B------:R-:W-:Y:S01]  /*a0b0*/  HADD2.F32 R106, -RZ, R5.reuse.H0_H0 ;  /* 0x20000005ff6a7230 */ /* 0x100fe20000004100 */
[----:B------:R-:W-:Y:S01]  /*a0c0*/  F2FP.F16.E4M3.UNPACK_B R116, R157 ;  /* 0x0000009dff74723e */ /* 0x000fe200020006ff */
[----:B------:R-:W-:Y:S01]  /*a0d0*/  HADD2.F32 R109, -RZ, R5.H1_H1 ;  /* 0x30000005ff6d7230 */ /* 0x000fe20000004100 */
[----:B------:R-:W-:Y:S01]  /*a0e0*/  F2FP.F16.E4M3.UNPACK_B R120, R158 ;  /* 0x0000009eff78723e */ /* 0x000fe200020006ff */
[--C-:B------:R-:W-:Y:S01]  /*a0f0*/  HADD2.F32 R110, -RZ, R4.reuse.H0_H0 ;  /* 0x20000004ff6e7230 */ /* 0x100fe20000004100 */
[----:B------:R-:W-:Y:S01]  /*a100*/  F2FP.F16.E4M3.UNPACK_B R124, R159 ;  /* 0x0000009fff7c723e */ /* 0x000fe200020006ff */
[----:B------:R-:W-:Y:S01]  /*a110*/  HADD2.F32 R113, -RZ, R4.H1_H1 ;  /* 0x30000004ff717230 */ /* 0x000fe20000004100 */
[----:B------:R-:W-:Y:S01]  /*a120*/  F2FP.F16.E4M3.UNPACK_B R128, R160 ;  /* 0x000000a0ff80723e */ /* 0x000fe200020006ff */
[----:B------:R-:W1:Y:S01]  /*a130*/  LDTM.x64 R4, tmem[UR4+0xc0] ;  /* 0x0000c004000479ee */ /* 0x000e620008340000 */
[--C-:B------:R-:W-:Y:S01]  /*a140*/  HADD2.F32 R0, -RZ, R2.reuse.H0_H0 ;  /* 0x20000002ff007230 */ /* 0x100fe20000004100 */
[----:B------:R-:W-:Y:S01]  /*a150*/  NOP ;  /* 0x0000000000007918 */ /* 0x000fe20000000000 */
[----:B------:R-:W-:Y:S01]  /*a160*/  HADD2.F32 R2, -RZ, R2.H1_H1 ;  /* 0x30000002ff027230 */ /* 0x000fe20000004100 */
[----:B------:R-:W-:Y:S01]  /*a170*/  UIADD3 UR5, UPT, UPT, UR5, 0xf0, URZ ;  /* 0x000000f005057890 */ /* 0x000fe2000fffe0ff */
[--C-:B------:R-:W-:Y:S01]  /*a180*/  HADD2.F32 R86, -RZ, R149.reuse.H1_H1 ;  /* 0x30000095ff567230 */ /* 0x100fe20000004100 */
[----:B------:R-:W-:Y:S01]  /*a190*/  F2FP.F16.E4M3.UNPACK_B R132, R161 ;  /* 0x000000a1ff84723e */ /* 0x000fe200020006ff */
[--C-:B------:R-:W-:Y:S01]  /*a1a0*/  HADD2.F32 R114, -RZ, R116.reuse.H0_H0 ;  /* 0x20000074ff727230 */ /* 0x100fe20000004100 */
[----:B------:R-:W-:Y:S01]  /*a1b0*/  UPRMT UR5, UR37, 0x654, UR5 ;  /* 0x0000065425057896 */ /* 0x000fe20008000005 */
[----:B------:R-:W-:Y:S01]  /*a1c0*/  HADD2.F32 R117, -RZ, R116.H1_H1 ;  /* 0x30000074ff757230 */ /* 0x000fe20000004100 */
[----:B------:R-:W-:Y:S01]  /*a1d0*/  F2FP.F16.E4M3.UNPACK_B R136, R162 ;  /* 0x000000a2ff88723e */ /* 0x000fe200020006ff */
[--C-:B------:R-:W-:Y:S01]  /*a1e0*/  HADD2.F32 R118, -RZ, R120.reuse.H0_H0 ;  /* 0x20000078ff767230 */ /* 0x100fe20000004100 */
[----:B------:R-:W-:Y:S01]  /*a1f0*/  F2FP.F16.E4M3.UNPACK_B R152, R152.H1 ;  /* 0x00000098ff98723e */ /* 0x000fe200030006ff */
[----:B------:R-:W-:Y:S01]  /*a200*/  HADD2.F32 R121, -RZ, R120.H1_H1 ;  /* 0x30000078ff797230 */ /* 0x000fe20000004100 */
[----:B------:R-:W-:Y:S01]  /*a210*/  F2FP.F16.E4M3.UNPACK_B R153, R153.H1 ;  /* 0x00000099ff99723e */ /* 0x000fe200030006ff */
[--C-:B------:R-:W-:Y:S01]  /*a220*/  HADD2.F32 R122, -RZ, R124.reuse.H0_H0 ;  /* 0x2000007cff7a7230 */ /* 0x100fe20000004100 */
[----:B------:R-:W-:Y:S01]  /*a230*/  F2FP.F16.E4M3.UNPACK_B R154, R154.H1 ;  /* 0x0000009aff9a723e */ /* 0x000fe200030006ff */
[----:B-1----:R-:W-:Y:S01]  /*a240*/  SYNCS.ARRIVE.TRANS64.RED.A1T0 RZ, [UR5], RZ ;  /* 0x000000ffffff79a7 */ /* 0x002fe20008100405 */
[----:B------:R-:W-:Y:S01]  /*a250*/  HADD2.F32 R125, -RZ, R124.H1_H1 ;  /* 0x3000007cff7d7230 */ /* 0x000fe20000004100 */
[----:B------:R-:W-:Y:S01]  /*a260*/  F2FP.F16.E4M3.UNPACK_B R155, R155.H1 ;  /* 0x0000009bff9b723e */ /* 0x000fe200030006ff */
[--C-:B------:R-:W-:Y:S01]  /*a270*/  HADD2.F32 R126, -RZ, R128.reuse.H0_H0 ;  /* 0x20000080ff7e7230 */ /* 0x100fe20000004100 */
[----:B------:R-:W-:Y:S01]  /*a280*/  F2FP.F16.E4M3.UNPACK_B R156, R156.H1 ;  /* 0x0000009cff9c723e */ /* 0x000fe200030006ff */
[----:B------:R-:W-:Y:S01]  /*a290*/  HADD2.F32 R129, -RZ, R128.H1_H1 ;  /* 0x30000080ff817230 */ /* 0x000fe20000004100 */
[----:B------:R-:W-:Y:S01]  /*a2a0*/  F2FP.F16.E4M3.UNPACK_B R157, R157.H1 ;  /* 0x0000009dff9d723e */ /* 0x000fe200030006ff */
[C---:B------:R-:W-:Y:S01]  /*a2b0*/  FMUL R4, R78.reuse, R4 ;  /* 0x000000044e047220 */ /* 0x040fe20000400000 */
[C---:B------:R-:W-:Y:S01]  /*a2c0*/  FMUL R5, R78.reuse, R5 ;  /* 0x000000054e057220 */ /* 0x040fe20000400000 */
[----:B------:R-:W-:Y:S02]  /*a2d0*/  HADD2.F32 R3, -RZ, R148.H0_H0 ;  /* 0x20000094ff037230 */ /* 0x000fe40000004100 */
        /* <DEDUP_REMOVED lines=11> */
[----:B------:R-:W-:Y:S02]  /*a390*/  HADD2.F32 R130, -RZ, R132.H0_H0 ;  /* 0x20000084ff827230 */ /* 0x000fe40000004100 */
[C---:B------:R-:W-:Y:S01]  /*a3a0*/  FMUL R6, R78.reuse, R6 ;  /* 0x000000064e067220 */ /* 0x040fe20000400000 */
[----:B------:R-:W-:Y:S02]  /*a3b0*/  HADD2.F32 R82, -RZ, R148.H1_H1 ;  /* 0x30000094ff527230 */ /* 0x000fe40000004100 */
[C---:B------:R-:W-:Y:S01]  /*a3c0*/  FMUL R7, R78.reuse, R7 ;  /* 0x000000074e077220 */ /* 0x040fe20000400000 */
[----:B------:R-:W-:Y:S02]  /*a3d0*/  HADD2.F32 R85, -RZ, R149.H0_H0 ;  /* 0x20000095ff557230 */ /* 0x000fe40000004100 */
[C---:B------:R-:W-:Y:S01]  /*a3e0*/  FFMA R6, R81.reuse, R3, R6 ;  /* 0x0000000351067223 */ /* 0x040fe20000000006 */
[----:B------:R-:W-:Y:S02]  /*a3f0*/  HADD2.F32 R133, -RZ, R132.H1_H1 ;  /* 0x30000084ff857230 */ /* 0x000fe40000004100 */
[C---:B------:R-:W-:Y:S01]  /*a400*/  FFMA R7, R81.reuse, R82, R7 ;  /* 0x0000005251077223 */ /* 0x040fe20000000007 */
[C---:B------:R-:W-:Y:S01]  /*a410*/  FFMA R8, R81.reuse, R83, R8 ;  /* 0x0000005351087223 */ /* 0x040fe20000000008 */
[C---:B------:R-:W-:Y:S01]  /*a420*/  FFMA R9, R81.reuse, R84, R9 ;  /* 0x0000005451097223 */ /* 0x040fe20000000009 */
[--C-:B------:R-:W-:Y:S02]  /*a430*/  HADD2.F32 R82, -RZ, R138.reuse.H0_H0 ;  /* 0x2000008aff527230 */ /* 0x100fe40000004100 */
[C---:B------:R-:W-:Y:S01]  /*a440*/  FMUL R10, R78.reuse, R10 ;  /* 0x0000000a4e0a7220 */ /* 0x040fe20000400000 */
[----:B------:R-:W-:Y:S02]  /*a450*/  HADD2.F32 R83, -RZ, R138.H1_H1 ;  /* 0x3000008aff537230 */ /* 0x000fe40000004100 */
[C---:B------:R-:W-:Y:S01]  /*a460*/  FMUL R11, R78.reuse, R11 ;  /* 0x0000000b4e0b7220 */ /* 0x040fe20000400000 */
[----:B------:R-:W-:Y:S02]  /*a470*/  HADD2.F32 R89, -RZ, R150.H0_H0 ;  /* 0x20000096ff597230 */ /* 0x000fe40000004100 */
[C---:B------:R-:W-:Y:S01]  /*a480*/  FFMA R10, R81.reuse, R85, R10 ;  /* 0x00000055510a7223 */ /* 0x040fe2000000000a */
[--C-:B------:R-:W-:Y:S02]  /*a490*/  HADD2.F32 R134, -RZ, R136.reuse.H0_H0 ;  /* 0x20000088ff867230 */ /* 0x100fe40000004100 */
[C---:B------:R-:W-:Y:S01]  /*a4a0*/  FFMA R11, R81.reuse, R86, R11 ;  /* 0x00000056510b7223 */ /* 0x040fe2000000000b */
[C---:B------:R-:W-:Y:S01]  /*a4b0*/  FFMA R12, R81.reuse, R87, R12 ;  /* 0x00000057510c7223 */ /* 0x040fe2000000000c */
[----:B------:R-:W-:Y:S01]  /*a4c0*/  FFMA R13, R81, R88, R13 ;  /* 0x00000058510d7223 */ /* 0x000fe2000000000d */
[----:B------:R-:W-:Y:S01]  /*a4d0*/  F2FP.SATFINITE.E4M3.F32.PACK_AB_MERGE_C R86, R7, R6, RZ ;  /* 0x000000060756723e */ /* 0x000fe200048070ff */
[C---:B------:R-:W-:Y:S01]  /*a4e0*/  FMUL R7, R78.reuse, R24 ;  /* 0x000000184e077220 */ /* 0x040fe20000400000 */
[----:B------:R-:W-:Y:S01]  /*a4f0*/  F2FP.SATFINITE.E4M3.F32.PACK_AB_MERGE_C R138, R11, R10, RZ ;  /* 0x0000000a0b8a723e */ /* 0x000fe200048070ff */
[C---:B------:R-:W-:Y:S01]  /*a500*/  FMUL R10, R78.reuse, R25 ;  /* 0x000000194e0a7220 */ /* 0x040fe20000400000 */
[C---:B------:R-:W-:Y:S01]  /*a510*/  FMUL R25, R78.reuse, R32 ;  /* 0x000000204e197220 */ /* 0x040fe20000400000 */
[----:B------:R-:W-:Y:S02]  /*a520*/  HADD2.F32 R137, -RZ, R136.H1_H1 ;  /* 0x30000088ff897230 */ /* 0x000fe40000004100 */
[C---:B------:R-:W-:Y:S01]  /*a530*/  FMUL R14, R78.reuse, R14 ;  /* 0x0000000e4e0e7220 */ /* 0x040fe20000400000 */
[----:B------:R-:W-:Y:S02]  /*a540*/  HADD2.F32 R90, -RZ, R150.H1_H1 ;  /* 0x30000096ff5a7230 */ /* 0x000fe40000004100 */
[C---:B------:R-:W-:Y:S01]  /*a550*/  FMUL R15, R78.reuse, R15 ;  /* 0x0000000f4e0f7220 */ /* 0x040fe20000400000 */
[--C-:B------:R-:W-:Y:S02]  /*a560*/  HADD2.F32 R93, -RZ, R151.reuse.H0_H0 ;  /* 0x20000097ff5d7230 */ /* 0x100fe40000004100 */
[C---:B------:R-:W-:Y:S01]  /*a570*/  FFMA R14, R81.reuse, R89, R14 ;  /* 0x00000059510e7223 */ /* 0x040fe2000000000e */
[----:B------:R-:W-:Y:S02]  /*a580*/  HADD2.F32 R94, -RZ, R151.H1_H1 ;  /* 0x30000097ff5e7230 */ /* 0x000fe40000004100 */
[C---:B------:R-:W-:Y:S01]  /*a590*/  FFMA R15, R81.reuse, R90, R15 ;  /* 0x0000005a510f7223 */ /* 0x040fe2000000000f */
[C---:B------:R-:W-:Y:S01]  /*a5a0*/  FFMA R16, R81.reuse, R91, R16 ;  /* 0x0000005b51107223 */ /* 0x040fe20000000010 */
[----:B------:R-:W-:Y:S01]  /*a5b0*/  FFMA R17, R81, R92, R17 ;  /* 0x0000005c51117223 */ /* 0x000fe20000000011 */
[C---:B------:R-:W-:Y:S01]  /*a5c0*/  FMUL R18, R78.reuse, R18 ;  /* 0x000000124e127220 */ /* 0x040fe20000400000 */
[C---:B------:R-:W-:Y:S01]  /*a5d0*/  FMUL R19, R78.reuse, R19 ;  /* 0x000000134e137220 */ /* 0x040fe20000400000 */
[--C-:B------:R-:W-:Y:S01]  /*a5e0*/  HADD2.F32 R96, -RZ, R152.reuse.H0_H0 ;  /* 0x20000098ff607230 */ /* 0x100fe20000004100 */
[----:B------:R-:W-:Y:S01]  /*a5f0*/  F2FP.SATFINITE.E4M3.F32.PACK_AB_MERGE_C R14, R15, R14, RZ ;  /* 0x0000000e0f0e723e */ /* 0x000fe200048070ff */
[C---:B------:R-:W-:Y:S01]  /*a600*/  FFMA R18, R81.reuse, R93, R18 ;  /* 0x0000005d51127223 */ /* 0x040fe20000000012 */
[C---:B------:R-:W-:Y:S01]  /*a610*/  FFMA R19, R81.reuse, R94, R19 ;  /* 0x0000005e51137223 */ /* 0x040fe20000000013 */
[C---:B------:R-:W-:Y:S01]  /*a620*/  FFMA R0, R81.reuse, R95, R0 ;  /* 0x0000005f51007223 */ /* 0x040fe20000000000 */
[----:B------:R-:W-:Y:S01]  /*a630*/  FFMA R2, R81, R97, R2 ;  /* 0x0000006151027223 */ /* 0x000fe20000000002 */
[----:B------:R-:W-:Y:S02]  /*a640*/  HADD2.F32 R99, -RZ, R152.H1_H1 ;  /* 0x30000098ff637230 */ /* 0x000fe40000004100 */
[C---:B------:R-:W-:Y:S01]  /*a650*/  FMUL R3, R78.reuse, R22 ;  /* 0x000000164e037220 */ /* 0x040fe20000400000 */
[----:B------:R-:W-:Y:S01]  /*a660*/  F2FP.SATFINITE.E4M3.F32.PACK_AB_MERGE_C R18, R19, R18, RZ ;  /* 0x000000121312723e */ /* 0x000fe200048070ff */
[C---:B------:R-:W-:Y:S01]  /*a670*/  FMUL R22, R78.reuse, R29 ;  /* 0x0000001d4e167220 */ /* 0x040fe20000400000 */
[C---:B------:R-:W-:Y:S01]  /*a680*/  FMUL R29, R78.reuse, R36 ;  /* 0x000000244e1d7220 */ /* 0x040fe20000400000 */
[C---:B------:R-:W-:Y:S01]  /*a690*/  FFMA R3, R81.reuse, R96, R3 ;  /* 0x0000006051037223 */ /* 0x040fe20000000003 */
[C---:B------:R-:W-:Y:S01]  /*a6a0*/  FMUL R6, R78.reuse, R23 ;  /* 0x000000174e067220 */ /* 0x040fe20000400000 */
[--C-:B------:R-:W-:Y:S02]  /*a6b0*/  HADD2.F32 R100, -RZ, R153.reuse.H0_H0 ;  /* 0x20000099ff647230 */ /* 0x100fe40000004100 */
[C---:B------:R-:W-:Y:S01]  /*a6c0*/  FMUL R11, R78.reuse, R26 ;  /* 0x0000001a4e0b7220 */ /* 0x040fe20000400000 */
[----:B------:R-:W-:Y:S02]  /*a6d0*/  HADD2.F32 R103, -RZ, R153.H1_H1 ;  /* 0x30000099ff677230 */ /* 0x000fe40000004100 */
[C---:B------:R-:W-:Y:S01]  /*a6e0*/  FFMA R6, R81.reuse, R99, R6 ;  /* 0x0000006351067223 */ /* 0x040fe20000000006 */
[C---:B------:R-:W-:Y:S01]  /*a6f0*/  FFMA R7, R81.reuse, R98, R7 ;  /* 0x0000006251077223 */ /* 0x040fe20000000007 */
[C---:B------:R-:W-:Y:S01]  /*a700*/  FFMA R10, R81.reuse, R101, R10 ;  /* 0x00000065510a7223 */ /* 0x040fe2000000000a */
[C---:B------:R-:W-:Y:S01]  /*a710*/  FFMA R11, R81.reuse, R100, R11 ;  /* 0x00000064510b7223 */ /* 0x040fe2000000000b */
[----:B------:R-:W-:Y:S01]  /*a720*/  FMUL R26, R78, R33 ;  /* 0x000000214e1a7220 */ /* 0x000fe20000400000 */
[----:B------:R-:W-:Y:S01]  /*a730*/  F2FP.SATFINITE.E4M3.F32.PACK_AB_MERGE_C R3, R6, R3, RZ ;  /* 0x000000030603723e */ /* 0x000fe200048070ff */
[C---:B------:R-:W-:Y:S01]  /*a740*/  FMUL R33, R78.reuse, R40 ;  /* 0x000000284e217220 */ /* 0x040fe20000400000 */
        /* <DEDUP_REMOVED lines=8> */
[C---:B------:R-:W-:Y:S01]  /*a7d0*/  FMUL R30, R78.reuse, R37 ;  /* 0x000000254e1e7220 */ /* 0x040fe20000400000 */
[C---:B------:R-:W-:Y:S01]  /*a7e0*/  FMUL R37, R78.reuse, R44 ;  /* 0x0000002c4e257220 */ /* 0x040fe20000400000 */
[C---:B------:R-:W-:Y:S01]  /*a7f0*/  FMUL R24, R78.reuse, R31 ;  /* 0x0000001f4e187220 */ /* 0x040fe20000400000 */
[----:B------:R-:W-:Y:S01]  /*a800*/  F2FP.F16.E4M3.UNPACK_B R158, R158.H1 ;  /* 0x0000009eff9e723e */ /* 0x000fe200030006ff */
[--C-:B------:R-:W-:Y:S02]  /*a810*/  HADD2.F32 R108, -RZ, R155.reuse.H0_H0 ;  /* 0x2000009bff6c7230 */ /* 0x100fe40000004100 */
[----:B------:R-:W-:Y:S01]  /*a820*/  FMUL R27, R78, R34 ;  /* 0x000000224e1b7220 */ /* 0x000fe20000400000 */
[----:B------:R-:W-:Y:S02]  /*a830*/  HADD2.F32 R111, -RZ, R155.H1_H1 ;  /* 0x3000009bff6f7230 */ /* 0x000fe40000004100 */
[C---:B------:R-:W-:Y:S01]  /*a840*/  FFMA R24, R81.reuse, R107, R24 ;  /* 0x0000006b51187223 */ /* 0x040fe20000000018 */
[----:B------:R-:W-:Y:S01]  /*a850*/  F2FP.F16.E4M3.UNPACK_B R159, R159.H1 ;  /* 0x0000009fff9f723e */ /* 0x000fe200030006ff */
[C---:B------:R-:W-:Y:S01]  /*a860*/  FFMA R25, R81.reuse, R106, R25 ;  /* 0x0000006a51197223 */ /* 0x040fe20000000019 */
[C---:B------:R-:W-:Y:S01]  /*a870*/  FFMA R26, R81.reuse, R109, R26 ;  /* 0x0000006d511a7223 */ /* 0x040fe2000000001a */
[----:B------:R-:W-:Y:S01]  /*a880*/  F2FP.F16.E4M3.UNPACK_B R160, R160.H1 ;  /* 0x000000a0ffa0723e */ /* 0x000fe200030006ff */
[C---:B------:R-:W-:Y:S01]  /*a890*/  FFMA R27, R81.reuse, R108, R27 ;  /* 0x0000006c511b7223 */ /* 0x040fe2000000001b */
[----:B------:R-:W-:Y:S01]  /*a8a0*/  F2FP.SATFINITE.E4M3.F32.PACK_AB_MERGE_C R6, R24, R23, RZ ;  /* 0x000000171806723e */ /* 0x000fe200048070ff */
[C---:B------:R-:W-:Y:S01]  /*a8b0*/  FMUL R34, R78.reuse, R41 ;  /* 0x000000294e227220 */ /* 0x040fe20000400000 */
[C---:B------:R-:W-:Y:S01]  /*a8c0*/  FMUL R41, R78.reuse, R48 ;  /* 0x000000304e297220 */ /* 0x040fe20000400000 */
[----:B------:R-:W-:Y:S01]  /*a8d0*/  FMUL R28, R78, R35 ;  /* 0x000000234e1c7220 */ /* 0x000fe20000400000 */
[----:B------:R-:W-:Y:S01]  /*a8e0*/  F2FP.F16.E4M3.UNPACK_B R161, R161.H1 ;  /* 0x000000a1ffa1723e */ /* 0x000fe200030006ff */
[--C-:B------:R-:W-:Y:S01]  /*a8f0*/  HADD2.F32 R112, -RZ, R156.reuse.H0_H0 ;  /* 0x2000009cff707230 */ /* 0x100fe20000004100 */
[----:B------:R-:W-:Y:S01]  /*a900*/  F2FP.SATFINITE.E4M3.F32.PACK_AB_MERGE_C R6, R22, R21, R6 ;  /* 0x000000151606723e */ /* 0x000fe20004807006 */
[C---:B------:R-:W-:Y:S01]  /*a910*/  FFMA R28, R81.reuse, R111, R28 ;  /* 0x0000006f511c7223 */ /* 0x040fe2000000001c */
[C---:B------:R-:W-:Y:S01]  /*a920*/  FFMA R29, R81.reuse, R110, R29 ;  /* 0x0000006e511d7223 */ /* 0x040fe2000000001d */
[C---:B------:R-:W-:Y:S01]  /*a930*/  FFMA R30, R81.reuse, R113, R30 ;  /* 0x00000071511e7223 */ /* 0x040fe2000000001e */
[----:B------:R-:W-:Y:S02]  /*a940*/  HADD2.F32 R115, -RZ, R156.H1_H1 ;  /* 0x3000009cff737230 */ /* 0x000fe40000004100 */
[C---:B------:R-:W-:Y:S01]  /*a950*/  FMUL R31, R78.reuse, R38 ;  /* 0x000000264e1f7220 */ /* 0x040fe20000400000 */
[----:B------:R-:W-:Y:S01]  /*a960*/  F2FP.F16.E4M3.UNPACK_B R162, R162.H1 ;  /* 0x000000a2ffa2723e */ /* 0x000fe200030006ff */
[C---:B------:R-:W-:Y:S01]  /*a970*/  FMUL R38, R78.reuse, R45 ;  /* 0x0000002d4e267220 */ /* 0x040fe20000400000 */
[C---:B------:R-:W-:Y:S01]  /*a980*/  FMUL R45, R78.reuse, R52 ;  /* 0x000000344e2d7220 */ /* 0x040fe20000400000 */
[----:B------:R-:W-:Y:S01]  /*a990*/  F2FP.F16.E4M3.UNPACK_B R163, R163.H1 ;  /* 0x000000a3ffa3723e */ /* 0x000fe200030006ff */
[----:B------:R-:W-:Y:S01]  /*a9a0*/  FFMA R31, R81, R112, R31 ;  /* 0x00000070511f7223 */ /* 0x000fe2000000001f */
[----:B------:R-:W-:Y:S01]  /*a9b0*/  FMUL R52, R78, R59 ;  /* 0x0000003b4e347220 */ /* 0x000fe20000400000 */
[----:B------:R-:W-:Y:S01]  /*a9c0*/  IADD3 R76, PT, PT, R76, 0x1, RZ ;  /* 0x000000014c4c7810 */ /* 0x000fe20007ffe0ff */
[C---:B------:R-:W-:Y:S01]  /*a9d0*/  FMUL R59, R78.reuse, R66 ;  /* 0x000000424e3b7220 */ /* 0x040fe20000400000 */
[----:B------:R-:W-:Y:S01]  /*a9e0*/  F2FP.SATFINITE.E4M3.F32.PACK_AB_MERGE_C R66, R13, R12, R14 ;  /* 0x0000000c0d42723e */ /* 0x000fe2000480700e */
[C---:B------:R-:W-:Y:S01]  /*a9f0*/  FMUL R32, R78.reuse, R39 ;  /* 0x000000274e207220 */ /* 0x040fe20000400000 */
[--C-:B------:R-:W-:Y:S02]  /*aa00*/  HADD2.F32 R116, -RZ, R157.reuse.H0_H0 ;  /* 0x2000009dff747230 */ /* 0x100fe40000004100 */
[C---:B------:R-:W-:Y:S01]  /*aa10*/  FMUL R35, R78.reuse, R42 ;  /* 0x0000002a4e237220 */ /* 0x040fe20000400000 */
[----:B------:R-:W-:Y:S02]  /*aa20*/  HADD2.F32 R119, -RZ, R157.H1_H1 ;  /* 0x3000009dff777230 */ /* 0x000fe40000004100 */
[C---:B------:R-:W-:Y:S01]  /*aa30*/  FFMA R32, R81.reuse, R115, R32 ;  /* 0x0000007351207223 */ /* 0x040fe20000000020 */
[----:B------:R-:W-:Y:S01]  /*aa40*/  FMUL R36, R78, R43 ;  /* 0x0000002b4e247220 */ /* 0x000fe20000400000 */
[C---:B------:R-:W-:Y:S01]  /*aa50*/  FFMA R33, R81.reuse, R114, R33 ;  /* 0x0000007251217223 */ /* 0x040fe20000000021 */
[C---:B------:R-:W-:Y:S01]  /*aa60*/  FFMA R34, R81.reuse, R117, R34 ;  /* 0x0000007551227223 */ /* 0x040fe20000000022 */
[--C-:B------:R-:W-:Y:S01]  /*aa70*/  HADD2.F32 R120, -RZ, R158.reuse.H0_H0 ;  /* 0x2000009eff787230 */ /* 0x100fe20000004100 */
[----:B------:R-:W-:Y:S01]  /*aa80*/  F2FP.SATFINITE.E4M3.F32.PACK_AB_MERGE_C R32, R32, R31, RZ ;  /* 0x0000001f2020723e */ /* 0x000fe200048070ff */
[C---:B------:R-:W-:Y:S01]  /*aa90*/  FFMA R35, R81.reuse, R116, R35 ;  /* 0x0000007451237223 */ /* 0x040fe20000000023 */
[----:B------:R-:W-:Y:S02]  /*aaa0*/  HADD2.F32 R123, -RZ, R158.H1_H1 ;  /* 0x3000009eff7b7230 */ /* 0x000fe40000004100 */
[----:B------:R-:W-:Y:S01]  /*aab0*/  FMUL R39, R78, R46 ;  /* 0x0000002e4e277220 */ /* 0x000fe20000400000 */
[----:B------:R-:W-:Y:S01]  /*aac0*/  F2FP.SATFINITE.E4M3.F32.PACK_AB_MERGE_C R32, R30, R29, R32 ;  /* 0x0000001d1e20723e */ /* 0x000fe20004807020 */
[C---:B------:R-:W-:Y:S01]  /*aad0*/  FFMA R36, R81.reuse, R119, R36 ;  /* 0x0000007751247223 */ /* 0x040fe20000000024 */
[C---:B------:R-:W-:Y:S01]  /*aae0*/  FMUL R40, R78.reuse, R47 ;  /* 0x0000002f4e287220 */ /* 0x040fe20000400000 */
[C---:B------:R-:W-:Y:S01]  /*aaf0*/  FFMA R37, R81.reuse, R118, R37 ;  /* 0x0000007651257223 */ /* 0x040fe20000000025 */
[C---:B------:R-:W-:Y:S01]  /*ab00*/  FFMA R38, R81.reuse, R121, R38 ;  /* 0x0000007951267223 */ /* 0x040fe20000000026 */
[C---:B------:R-:W-:Y:S01]  /*ab10*/  FMUL R42, R78.reuse, R49 ;  /* 0x000000314e2a7220 */ /* 0x040fe20000400000 */
        /* <DEDUP_REMOVED lines=8> */
[C---:B------:R-:W-:Y:S01]  /*aba0*/  FMUL R57, R78.reuse, R64 ;  /* 0x000000404e397220 */ /* 0x040fe20000400000 */
[----:B------:R-:W-:Y:S01]  /*abb0*/  FFMA R42, R81, R125, R42 ;  /* 0x0000007d512a7223 */ /* 0x000fe2000000002a */
[C---:B------:R-:W-:Y:S01]  /*abc0*/  FMUL R46, R78.reuse, R53 ;  /* 0x000000354e2e7220 */ /* 0x040fe20000400000 */
[--C-:B------:R-:W-:Y:S01]  /*abd0*/  HADD2.F32 R128, -RZ, R160.reuse.H0_H0 ;  /* 0x200000a0ff807230 */ /* 0x100fe20000004100 */
[----:B------:R-:W-:Y:S01]  /*abe0*/  F2FP.SATFINITE.E4M3.F32.PACK_AB_MERGE_C R64, R5, R4, R86 ;  /* 0x000000040540723e */ /* 0x000fe20004807056 */
[C---:B------:R-:W-:Y:S01]  /*abf0*/  FMUL R51, R78.reuse, R58 ;  /* 0x0000003a4e337220 */ /* 0x040fe20000400000 */
[C---:B------:R-:W-:Y:S01]  /*ac00*/  FMUL R53, R78.reuse, R60 ;  /* 0x0000003c4e357220 */ /* 0x040fe20000400000 */
[C---:B------:R-:W-:Y:S01]  /*ac10*/  FFMA R43, R81.reuse, R124, R43 ;  /* 0x0000007c512b7223 */ /* 0x040fe2000000002b */
[----:B------:R-:W-:Y:S02]  /*ac20*/  HADD2.F32 R131, -RZ, R160.H1_H1 ;  /* 0x300000a0ff837230 */ /* 0x000fe40000004100 */
[C---:B------:R-:W-:Y:S01]  /*ac30*/  FMUL R47, R78.reuse, R54 ;  /* 0x000000364e2f7220 */ /* 0x040fe20000400000 */
[C---:B------:R-:W-:Y:S01]  /*ac40*/  FMUL R58, R78.reuse, R65 ;  /* 0x000000414e3a7220 */ /* 0x040fe20000400000 */
[----:B------:R-:W-:Y:S01]  /*ac50*/  FMUL R60, R78, R67 ;  /* 0x000000434e3c7220 */ /* 0x000fe20000400000 */
[----:B------:R-:W-:Y:S01]  /*ac60*/  F2FP.SATFINITE.E4M3.F32.PACK_AB_MERGE_C R5, R20, R11, RZ ;  /* 0x0000000b1405723e */ /* 0x000fe200048070ff */
[----:B------:R-:W-:Y:S01]  /*ac70*/  FFMA R44, R81, R127, R44 ;  /* 0x0000007f512c7223 */ /* 0x000fe2000000002c */
[C---:B------:R-:W-:Y:S01]  /*ac80*/  FMUL R48, R78.reuse, R55 ;  /* 0x000000374e307220 */ /* 0x040fe20000400000 */
[----:B------:R-:W-:Y:S01]  /*ac90*/  F2FP.SATFINITE.E4M3.F32.PACK_AB_MERGE_C R65, R9, R8, R138 ;  /* 0x000000080941723e */ /* 0x000fe2000480708a */
[----:B------:R-:W-:Y:S01]  /*aca0*/  FFMA R45, R81, R126, R45 ;  /* 0x0000007e512d7223 */ /* 0x000fe2000000002d */
[----:B------:R-:W-:Y:S01]  /*acb0*/  F2FP.SATFINITE.E4M3.F32.PACK_AB_MERGE_C R67, R17, R16, R18 ;  /* 0x000000101143723e */ /* 0x000fe20004807012 */
[----:B------:R-:W-:Y:S01]  /*acc0*/  FMUL R49, R78, R56 ;  /* 0x000000384e317220 */ /* 0x000fe20000400000 */
[C---:B------:R-:W-:Y:S01]  /*acd0*/  FFMA R46, R81.reuse, R129, R46 ;  /* 0x00000081512e7223 */ /* 0x040fe2000000002e */
[--C-:B------:R-:W-:Y:S02]  /*ace0*/  HADD2.F32 R132, -RZ, R161.reuse.H0_H0 ;  /* 0x200000a1ff847230 */ /* 0x100fe40000004100 */
[C---:B------:R-:W-:Y:S01]  /*acf0*/  FFMA R47, R81.reuse, R128, R47 ;  /* 0x00000080512f7223 */ /* 0x040fe2000000002f */
[----:B------:R1:W-:Y:S01]  /*ad00*/  STS.128 [R172+UR49+0xa200], R64 ;  /* 0x00a20040ac007988 */ /* 0x0003e20008000c31 */
[----:B------:R-:W-:Y:S01]  /*ad10*/  HADD2.F32 R135, -RZ, R161.H1_H1 ;  /* 0x300000a1ff877230 */ /* 0x000fe20000004100 */
[----:B------:R-:W-:Y:S01]  /*ad20*/  F2FP.SATFINITE.E4M3.F32.PACK_AB_MERGE_C R5, R10, R7, R5 ;  /* 0x000000070a05723e */ /* 0x000fe20004807005 */
[C---:B------:R-:W-:Y:S01]  /*ad30*/  FFMA R48, R81.reuse, R131, R48 ;  /* 0x0000008351307223 */ /* 0x040fe20000000030 */
[----:B------:R-:W-:Y:S01]  /*ad40*/  F2FP.SATFINITE.E4M3.F32.PACK_AB_MERGE_C R7, R28, R27, RZ ;  /* 0x0000001b1c07723e */ /* 0x000fe200048070ff */
        /* <DEDUP_REMOVED lines=8> */
[----:B------:R-:W-:Y:S01]  /*add0*/  FMUL R56, R78, R63 ;  /* 0x0000003f4e387220 */ /* 0x000fe20000400000 */
[----:B------:R-:W-:Y:S01]  /*ade0*/  F2FP.SATFINITE.E4M3.F32.PACK_AB_MERGE_C R4, R2, R0, R3 ;  /* 0x000000000204723e */ /* 0x000fe20004807003 */
[C---:B------:R-:W-:Y:S01]  /*adf0*/  FFMA R53, R81.reuse, R134, R53 ;  /* 0x0000008651357223 */ /* 0x040fe20000000035 */
[----:B------:R-:W-:Y:S01]  /*ae00*/  F2FP.SATFINITE.E4M3.F32.PACK_AB_MERGE_C R7, R26, R25, R7 ;  /* 0x000000191a07723e */ /* 0x000fe20004807007 */
[C---:B------:R-:W-:Y:S01]  /*ae10*/  FFMA R54, R81.reuse, R137, R54 ;  /* 0x0000008951367223 */ /* 0x040fe20000000036 */
[--C-:B------:R-:W-:Y:S02]  /*ae20*/  HADD2.F32 R84, -RZ, R163.reuse.H0_H0 ;  /* 0x200000a3ff547230 */ /* 0x100fe40000004100 */
[C---:B------:R-:W-:Y:S01]  /*ae30*/  FFMA R55, R81.reuse, R136, R55 ;  /* 0x0000008851377223 */ /* 0x040fe20000000037 */
[----:B------:R-:W-:Y:S01]  /*ae40*/  HADD2.F32 R85, -RZ, R163.H1_H1 ;  /* 0x300000a3ff557230 */ /* 0x000fe20000004100 */
[----:B------:R1:W-:Y:S01]  /*ae50*/  STS.128 [R192+0xa010], R4 ;  /* 0x00a01004c0007388 */ /* 0x0003e20000000c00 */
[----:B------:R-:W-:Y:S01]  /*ae60*/  F2FP.SATFINITE.E4M3.F32.PACK_AB_MERGE_C R35, R36, R35, RZ ;  /* 0x000000232423723e */ /* 0x000fe200048070ff */
[C---:B------:R-:W-:Y:S01]  /*ae70*/  FFMA R56, R81.reuse, R139, R56 ;  /* 0x0000008b51387223 */ /* 0x040fe20000000038 */
[----:B------:R-:W-:Y:S01]  /*ae80*/  F2FP.SATFINITE.E4M3.F32.PACK_AB_MERGE_C R39, R40, R39, RZ ;  /* 0x000000272827723e */ /* 0x000fe200048070ff */
[C---:B------:R-:W-:Y:S01]  /*ae90*/  FFMA R57, R81.reuse, R82, R57 ;  /* 0x0000005251397223 */ /* 0x040fe20000000039 */
[----:B------:R-:W-:Y:S01]  /*aea0*/  F2FP.SATFINITE.E4M3.F32.PACK_AB_MERGE_C R43, R44, R43, RZ ;  /* 0x0000002b2c2b723e */ /* 0x000fe200048070ff */
[C---:B------:R-:W-:Y:S01]  /*aeb0*/  FFMA R58, R81.reuse, R83, R58 ;  /* 0x00000053513a7223 */ /* 0x040fe2000000003a */
[C---:B------:R-:W-:Y:S01]  /*aec0*/  FFMA R59, R81.reuse, R84, R59 ;  /* 0x00000054513b7223 */ /* 0x040fe2000000003b */
[----:B------:R-:W-:Y:S01]  /*aed0*/  F2FP.SATFINITE.E4M3.F32.PACK_AB_MERGE_C R33, R34, R33, R35 ;  /* 0x000000212221723e */ /* 0x000fe20004807023 */
        /* <DEDUP_REMOVED lines=11> */
[----:B------:R-:W-:Y:S05]  /*af90*/  F2FP.SATFINITE.E4M3.F32.PACK_AB_MERGE_C R51, R58, R57, R59 ;  /* 0x000000393a33723e */ /* 0x000fea000480703b */
        /* <DEDUP_REMOVED lines=18> */
.L_x_127:
[----:B------:R-:W-:Y:S05]  /*b0c0*/  BSYNC.RECONVERGENT B0 ;  /* 0x0000000000007941 */ /* 0x000fea0003800200 */
.L_x_126:
[----:B------:R-:W-:Y:S01]  /*b0d0*/  BAR.SYNC.DEFER_BLOCKING 0x1, 0x80 ;  /* 0x0042000000007b1d */ /* 0x000fe20000010000 */
[----:B------:R-:W-:Y:S01]  /*b0e0*/  ISETP.NE.AND P2, PT, R190, RZ, PT ;  /* 0x000000ffbe00720c */ /* 0x000fe20003f45270 */
[----:B------:R-:W-:Y:S01]  /*b0f0*/  IMAD.IADD R20, R75, 0x1, R147 ;  /* 0x000000014b147824 */ /* 0x000fe200078e0293 */
[----:B------:R-:W-:Y:S01]  /*b100*/  ISETP.NE.AND P0, PT, R191, 0x2, PT ;  /* 0x00000002bf00780c */ /* 0x000fe20003f05270 */
[----:B------:R-:W-:Y:S01]  /*b110*/  IMAD.IADD R21, R77, 0x1, R170 ;  /* 0x000000014d157824 */ /* 0x000fe200078e02aa */
[----:B------:R-:W-:Y:S02]  /*b120*/  ISETP.NE.AND P1, PT, R76, 0x2, PT ;  /* 0x000000024c00780c */ /* 0x000fe40003f25270 */
[----:B------:R-:W-:Y:S02]  /*b130*/  SEL R3, RZ, 0x1, P0 ;  /* 0x00000001ff037807 */ /* 0x000fe40000000000 */
[----:B------:R-:W-:Y:S02]  /*b140*/  SEL R0, RZ, 0x1, P1 ;  /* 0x00000001ff007807 */ /* 0x000fe40000800000 */
[----:B------:R-:W-:Y:S02]  /*b150*/  LOP3.LUT R182, R182, R3, RZ, 0x3c, !PT ;  /* 0x00000003b6b67212 */ /* 0x000fe400078e3cff */
[----:B------:R-:W-:Y:S02]  /*b160*/  LOP3.LUT R183, R183, R0, RZ, 0x3c, !PT ;  /* 0x00000000b7b77212 */ /* 0x000fe400078e3cff */
[----:B------:R-:W-:Y:S02]  /*b170*/  @P2 R2UR UR36, R179 ;  /* 0x00000000b32422ca */ /* 0x000fe400000e0000 */
[----:B------:R-:W-:Y:S02]  /*b180*/  SEL R191, R191, RZ, P0 ;  /* 0x000000ffbfbf7207 */ /* 0x000fe40000000000 */
[----:B------:R-:W-:Y:S01]  /*b190*/  SEL R76, R76, RZ, P1 ;  /* 0x000000ff4c4c7207 */ /* 0x000fe20000800000 */
[----:B------:R-:W-:Y:S10]  /*b1a0*/  @P2 BRA `(.L_x_128) ;  /* 0xffffff9800d82947 */ /* 0x000ff4000383ffff */
[----:B------:R-:W-:Y:S05]  /*b1b0*/  EXIT ;  /* 0x000000000000794d */ /* 0x000fea0003800000 */
.L_x_19:
[----:B--2---:R2:W1:Y:S02]  /*b1c0*/  SYNCS.PHASECHK.TRANS64.TRYWAIT P0, [R3+URZ+0x110], R2 ;  /* 0x00011002030075a7 */ /* 0x00446400080011ff */
[----:B-1----:R-:W-:Y:S05]  /*b1d0*/  @!P0 NANOSLEEP.SYNCS 0x989680 ;  /* 0x009896800000895d */ /* 0x002fea0003900000 */
[----:B------:R-:W1:Y:S02]  /*b1e0*/  @!P0 SYNCS.PHASECHK.TRANS64 P0, [R3+URZ+0x110], R2 ;  /* 0x00011002030085a7 */ /* 0x000e6400080010ff */
[----:B-1----:R-:W-:Y:S05]  /*b1f0*/  @!P0 BRA `(.L_x_19) ;  /* 0xfffffffc00f08947 */ /* 0x002fea000383ffff */
[----:B------:R-:W-:Y:S05]  /*b200*/  BRA `(.L_x_129) ;  /* 0xffffff6000fc7947 */ /* 0x000fea000383ffff */
.L_x_22:
[----:B-1----:R-:W-:-:S07]  /*b210*/  MOV R2, UR33 ;  /* 0x0000002100027c02 */ /* 0x002fce0008000f00 */
.L_x_130:
[----:B-1----:R1:W2:Y:S02]  /*b220*/  SYNCS.PHASECHK.TRANS64.TRYWAIT P0, [R2+URZ+0x38], R5 ;  /* 0x00003805020075a7 */ /* 0x0022a400080011ff */
[----:B--2---:R-:W-:Y:S05]  /*b230*/  @!P0 NANOSLEEP.SYNCS 0x989680 ;  /* 0x009896800000895d */ /* 0x004fea0003900000 */
[----:B------:R-:W2:Y:S02]  /*b240*/  @!P0 SYNCS.PHASECHK.TRANS64 P0, [R2+URZ+0x38], R5 ;  /* 0x00003805020085a7 */ /* 0x000ea400080010ff */
[----:B--2---:R-:W-:Y:S05]  /*b250*/  @!P0 BRA `(.L_x_130) ;  /* 0xfffffffc00f08947 */ /* 0x004fea000383ffff */
[----:B------:R-:W-:Y:S05]  /*b260*/  BRA `(.L_x_21) ;  /* 0xffffff6400507947 */ /* 0x000fea000383ffff */
.L_x_28:
[----:B-1----:R-:W-:-:S07]  /*b270*/  MOV R2, UR25 ;  /* 0x0000001900027c02 */ /* 0x002fce0008000f00 */
.L_x_131:
[----:B-1----:R1:W2:Y:S02]  /*b280*/  SYNCS.PHASECHK.TRANS64.TRYWAIT P0, [R2+URZ+0x38], R5 ;  /* 0x00003805020075a7 */ /* 0x0022a400080011ff */
[----:B--2---:R-:W-:Y:S05]  /*b290*/  @!P0 NANOSLEEP.SYNCS 0x989680 ;  /* 0x009896800000895d */ /* 0x004fea0003900000 */
[----:B------:R-:W2:Y:S02]  /*b2a0*/  @!P0 SYNCS.PHASECHK.TRANS64 P0, [R2+URZ+0x38], R5 ;  /* 0x00003805020085a7 */ /* 0x000ea400080010ff */
[----:B--2---:R-:W-:Y:S05]  /*b2b0*/  @!P0 BRA `(.L_x_131) ;  /* 0xfffffffc00f08947 */ /* 0x004fea000383ffff */
[----:B------:R-:W-:Y:S05]  /*b2c0*/  BRA `(.L_x_27) ;  /* 0xffffff6800107947 */ /* 0x000fea000383ffff */
.L_x_32:
[----:B-1----:R1:W2:Y:S02]  /*b2d0*/  SYNCS.PHASECHK.TRANS64.TRYWAIT P0, [R2+URZ+0xc0], R3 ;  /* 0x0000c003020075a7 */ /* 0x0022a400080011ff */
[----:B--2---:R-:W-:Y:S05]  /*b2e0*/  @!P0 NANOSLEEP.SYNCS 0x989680 ;  /* 0x009896800000895d */ /* 0x004fea0003900000 */
[----:B------:R-:W2:Y:S02]  /*b2f0*/  @!P0 SYNCS.PHASECHK.TRANS64 P0, [R2+URZ+0xc0], R3 ;  /* 0x0000c003020085a7 */ /* 0x000ea400080010ff */
[----:B--2---:R-:W-:Y:S05]  /*b300*/  @!P0 BRA `(.L_x_32) ;  /* 0xfffffffc00f08947 */ /* 0x004fea000383ffff */
[----:B------:R-:W-:Y:S05]  /*b310*/  BRA `(.L_x_132) ;  /* 0xffffff6800b47947 */ /* 0x000fea000383ffff */
.L_x_36:
[----:B----4-:R-:W-:-:S07]  /*b320*/  MOV R0, UR5 ;  /* 0x0000000500007c02 */ /* 0x010fce0008000f00 */
.L_x_133:
[----:B-1----:R1:W2:Y:S02]  /*b330*/  SYNCS.PHASECHK.TRANS64.TRYWAIT P0, [R0+URZ], R3 ;  /* 0x00000003000075a7 */ /* 0x0022a400080011ff */
[----:B--2---:R-:W-:Y:S05]  /*b340*/  @!P0 NANOSLEEP.SYNCS 0x989680 ;  /* 0x009896800000895d */ /* 0x004fea0003900000 */
[----:B------:R-:W2:Y:S02]  /*b350*/  @!P0 SYNCS.PHASECHK.TRANS64 P0, [R0+URZ], R3 ;  /* 0x00000003000085a7 */ /* 0x000ea400080010ff */
[----:B--2---:R-:W-:Y:S05]  /*b360*/  @!P0 BRA `(.L_x_133) ;  /* 0xfffffffc00f08947 */ /* 0x004fea000383ffff */
[----:B------:R-:W-:Y:S05]  /*b370*/  BRA `(.L_x_134) ;  /* 0xffffff7000247947 */ /* 0x000fea000383ffff */
.L_x_37:
[----:B----4-:R-:W-:-:S07]  /*b380*/  MOV R0, UR5 ;  /* 0x0000000500007c02 */ /* 0x010fce0008000f00 */
.L_x_135:
[----:B-1----:R1:W2:Y:S02]  /*b390*/  SYNCS.PHASECHK.TRANS64.TRYWAIT P0, [R0+URZ], R3 ;  /* 0x00000003000075a7 */ /* 0x0022a400080011ff */
[----:B--2---:R-:W-:Y:S05]  /*b3a0*/  @!P0 NANOSLEEP.SYNCS 0x989680 ;  /* 0x009896800000895d */ /* 0x004fea0003900000 */
[----:B------:R-:W2:Y:S02]  /*b3b0*/  @!P0 SYNCS.PHASECHK.TRANS64 P0, [R0+URZ], R3 ;  /* 0x00000003000085a7 */ /* 0x000ea400080010ff */
[----:B--2---:R-:W-:Y:S05]  /*b3c0*/  @!P0 BRA `(.L_x_135) ;  /* 0xfffffffc00f08947 */ /* 0x004fea000383ffff */
[----:B------:R-:W-:Y:S05]  /*b3d0*/  BRA `(.L_x_136) ;  /* 0xffffff7000307947 */ /* 0x000fea000383ffff */
.L_x_38:
[----:B----4-:R-:W-:-:S07]  /*b3e0*/  MOV R0, UR5 ;  /* 0x0000000500007c02 */ /* 0x010fce0008000f00 */
.L_x_137:
[----:B-1----:R1:W2:Y:S02]  /*b3f0*/  SYNCS.PHASECHK.TRANS64.TRYWAIT P0, [R0+URZ], R3 ;  /* 0x00000003000075a7 */ /* 0x0022a400080011ff */
[----:B--2---:R-:W-:Y:S05]  /*b400*/  @!P0 NANOSLEEP.SYNCS 0x989680 ;  /* 0x009896800000895d */ /* 0x004fea0003900000 */
[----:B------:R-:W2:Y:S02]  /*b410*/  @!P0 SYNCS.PHASECHK.TRANS64 P0, [R0+URZ], R3 ;  /* 0x00000003000085a7 */ /* 0x000ea400080010ff */
[----:B--2---:R-:W-:Y:S05]  /*b420*/  @!P0 BRA `(.L_x_137) ;  /* 0xfffffffc00f08947 */ /* 0x004fea000383ffff */
[----:B------:R-:W-:Y:S05]  /*b430*/  BRA `(.L_x_138) ;  /* 0xffffff70003c7947 */ /* 0x000fea000383ffff */
.L_x_39:
[----:B----4-:R-:W-:-:S07]  /*b440*/  MOV R0, UR5 ;  /* 0x0000000500007c02 */ /* 0x010fce0008000f00 */
.L_x_139:
[----:B-1----:R1:W2:Y:S02]  /*b450*/  SYNCS.PHASECHK.TRANS64.TRYWAIT P0, [R0+URZ], R3 ;  /* 0x00000003000075a7 */ /* 0x0022a400080011ff */
[----:B--2---:R-:W-:Y:S05]  /*b460*/  @!P0 NANOSLEEP.SYNCS 0x989680 ;  /* 0x009896800000895d */ /* 0x004fea0003900000 */
[----:B------:R-:W2:Y:S02]  /*b470*/  @!P0 SYNCS.PHASECHK.TRANS64 P0, [R0+URZ], R3 ;  /* 0x00000003000085a7 */ /* 0x000ea400080010ff */
[----:B--2---:R-:W-:Y:S05]  /*b480*/  @!P0 BRA `(.L_x_139) ;  /* 0xfffffffc00f08947 */ /* 0x004fea000383ffff */
[----:B------:R-:W-:Y:S05]  /*b490*/  BRA `(.L_x_140) ;  /* 0xffffff7000487947 */ /* 0x000fea000383ffff */
.L_x_40:
[----:B----4-:R-:W-:-:S07]  /*b4a0*/  MOV R0, UR5 ;  /* 0x0000000500007c02 */ /* 0x010fce0008000f00 */
.L_x_141:
[----:B-1----:R1:W2:Y:S02]  /*b4b0*/  SYNCS.PHASECHK.TRANS64.TRYWAIT P0, [R0+URZ], R3 ;  /* 0x00000003000075a7 */ /* 0x0022a400080011ff */
[----:B--2---:R-:W-:Y:S05]  /*b4c0*/  @!P0 NANOSLEEP.SYNCS 0x989680 ;  /* 0x009896800000895d */ /* 0x004fea0003900000 */
[----:B------:R-:W2:Y:S02]  /*b4d0*/  @!P0 SYNCS.PHASECHK.TRANS64 P0, [R0+URZ], R3 ;  /* 0x00000003000085a7 */ /* 0x000ea400080010ff */
[----:B--2---:R-:W-:Y:S05]  /*b4e0*/  @!P0 BRA `(.L_x_141) ;  /* 0xfffffffc00f08947 */ /* 0x004fea000383ffff */
[----:B------:R-:W-:Y:S05]  /*b4f0*/  BRA `(.L_x_142) ;  /* 0xffffff7000547947 */ /* 0x000fea000383ffff */
.L_x_41:
[----:B----4-:R-:W-:-:S07]  /*b500*/  MOV R0, UR5 ;  /* 0x0000000500007c02 */ /* 0x010fce0008000f00 */
.L_x_143:
[----:B-1----:R1:W2:Y:S02]  /*b510*/  SYNCS.PHASECHK.TRANS64.TRYWAIT P0, [R0+URZ], R3 ;  /* 0x00000003000075a7 */ /* 0x0022a400080011ff */
[----:B--2---:R-:W-:Y:S05]  /*b520*/  @!P0 NANOSLEEP.SYNCS 0x989680 ;  /* 0x009896800000895d */ /* 0x004fea0003900000 */
[----:B------:R-:W2:Y:S02]  /*b530*/  @!P0 SYNCS.PHASECHK.TRANS64 P0, [R0+URZ], R3 ;  /* 0x00000003000085a7 */ /* 0x000ea400080010ff */
[----:B--2---:R-:W-:Y:S05]  /*b540*/  @!P0 BRA `(.L_x_143) ;  /* 0xfffffffc00f08947 */ /* 0x004fea000383ffff */
[----:B------:R-:W-:Y:S05]  /*b550*/  BRA `(.L_x_144) ;  /* 0xffffff7000607947 */ /* 0x000fea000383ffff */
.L_x_44:
[----:B-1----:R1:W2:Y:S02]  /*b560*/  SYNCS.PHASECHK.TRANS64.TRYWAIT P0, [R0+URZ+0x100], R5 ;  /* 0x00010005000075a7 */ /* 0x0022a400080011ff */
[----:B--2---:R-:W-:Y:S05]  /*b570*/  @!P0 NANOSLEEP.SYNCS 0x989680 ;  /* 0x009896800000895d */ /* 0x004fea0003900000 */
[----:B------:R-:W2:Y:S02]  /*b580*/  @!P0 SYNCS.PHASECHK.TRANS64 P0, [R0+URZ+0x100], R5 ;  /* 0x00010005000085a7 */ /* 0x000ea400080010ff */
[----:B--2---:R-:W-:Y:S05]  /*b590*/  @!P0 BRA `(.L_x_44) ;  /* 0xfffffffc00f08947 */ /* 0x004fea000383ffff */
[----:B------:R-:W-:Y:S05]  /*b5a0*/  BRA `(.L_x_145) ;  /* 0xffffff7000bc7947 */ /* 0x000fea000383ffff */
.L_x_45:
[----:B------:R-:W-:-:S07]  /*b5b0*/  MOV R0, UR5 ;  /* 0x0000000500007c02 */ /* 0x000fce0008000f00 */
.L_x_146:
[----:B-1----:R1:W2:Y:S02]  /*b5c0*/  SYNCS.PHASECHK.TRANS64.TRYWAIT P0, [R0+URZ+0xd0], R5 ;  /* 0x0000d005000075a7 */ /* 0x0022a400080011ff */
[----:B--2---:R-:W-:Y:S05]  /*b5d0*/  @!P0 NANOSLEEP.SYNCS 0x989680 ;  /* 0x009896800000895d */ /* 0x004fea0003900000 */
[----:B------:R-:W2:Y:S02]  /*b5e0*/  @!P0 SYNCS.PHASECHK.TRANS64 P0, [R0+URZ+0xd0], R5 ;  /* 0x0000d005000085a7 */ /* 0x000ea400080010ff */
[----:B--2---:R-:W-:Y:S05]  /*b5f0*/  @!P0 BRA `(.L_x_146) ;  /* 0xfffffffc00f08947 */ /* 0x004fea000383ffff */
[----:B------:R-:W-:Y:S05]  /*b600*/  BRA `(.L_x_147) ;  /* 0xffffff7000cc7947 */ /* 0x000fea000383ffff */
.L_x_46:
[----:B-1----:R1:W2:Y:S02]  /*b610*/  SYNCS.PHASECHK.TRANS64.TRYWAIT P1, [R0+URZ+0xc0], R5 ;  /* 0x0000c005000075a7 */ /* 0x0022a400080211ff */
[----:B--2---:R-:W-:Y:S05]  /*b620*/  @!P1 NANOSLEEP.SYNCS 0x989680 ;  /* 0x009896800000995d */ /* 0x004fea0003900000 */
[----:B------:R-:W2:Y:S02]  /*b630*/  @!P1 SYNCS.PHASECHK.TRANS64 P1, [R0+URZ+0xc0], R5 ;  /* 0x0000c005000095a7 */ /* 0x000ea400080210ff */
[----:B--2---:R-:W-:Y:S05]  /*b640*/  @!P1 BRA `(.L_x_46) ;  /* 0xfffffffc00f09947 */ /* 0x004fea000383ffff */
[----:B------:R-:W-:Y:S05]  /*b650*/  BRA `(.L_x_148) ;  /* 0xffffff7000fc7947 */ /* 0x000fea000383ffff */
.L_x_49:
[----:B------:R-:W-:-:S07]  /*b660*/  MOV R0, UR5 ;  /* 0x0000000500007c02 */ /* 0x000fce0008000f00 */
.L_x_149:
[----:B-1----:R1:W2:Y:S02]  /*b670*/  SYNCS.PHASECHK.TRANS64.TRYWAIT P0, [R0+URZ+0xd0], R3 ;  /* 0x0000d003000075a7 */ /* 0x0022a400080011ff */
[----:B--2---:R-:W-:Y:S05]  /*b680*/  @!P0 NANOSLEEP.SYNCS 0x989680 ;  /* 0x009896800000895d */ /* 0x004fea0003900000 */
[----:B------:R-:W2:Y:S02]  /*b690*/  @!P0 SYNCS.PHASECHK.TRANS64 P0, [R0+URZ+0xd0], R3 ;  /* 0x0000d003000085a7 */ /* 0x000ea400080010ff */
[----:B--2---:R-:W-:Y:S05]  /*b6a0*/  @!P0 BRA `(.L_x_149) ;  /* 0xfffffffc00f08947 */ /* 0x004fea000383ffff */
[----:B------:R-:W-:Y:S05]  /*b6b0*/  BRA `(.L_x_48) ;  /* 0xffffff7400507947 */ /* 0x000fea000383ffff */
.L_x_56:
[----:B-1----:R1:W2:Y:S02]  /*b6c0*/  SYNCS.PHASECHK.TRANS64.TRYWAIT P1, [R0+URZ+0xc0], R5 ;  /* 0x0000c005000075a7 */ /* 0x0022a400080211ff */
[----:B--2---:R-:W-:Y:S05]  /*b6d0*/  @!P1 NANOSLEEP.SYNCS 0x989680 ;  /* 0x009896800000995d */ /* 0x004fea0003900000 */
[----:B------:R-:W2:Y:S02]  /*b6e0*/  @!P1 SYNCS.PHASECHK.TRANS64 P1, [R0+URZ+0xc0], R5 ;  /* 0x0000c005000095a7 */ /* 0x000ea400080210ff */
[----:B--2---:R-:W-:Y:S05]  /*b6f0*/  @!P1 BRA `(.L_x_56) ;  /* 0xfffffffc00f09947 */ /* 0x004fea000383ffff */
[----:B------:R-:W-:Y:S05]  /*b700*/  BRA `(.L_x_150) ;  /* 0xffffff7800b07947 */ /* 0x000fea000383ffff */
.L_x_57:
[----:B------:R-:W-:-:S07]  /*b710*/  MOV R3, UR8 ;  /* 0x0000000800037c02 */ /* 0x000fce0008000f00 */
.L_x_151:
[----:B-1----:R1:W2:Y:S02]  /*b720*/  SYNCS.PHASECHK.TRANS64.TRYWAIT P0, [R3+URZ+0xf0], R0 ;  /* 0x0000f000030075a7 */ /* 0x0022a400080011ff */
[----:B--2---:R-:W-:Y:S05]  /*b730*/  @!P0 NANOSLEEP.SYNCS 0x989680 ;  /* 0x009896800000895d */ /* 0x004fea0003900000 */
[----:B------:R-:W2:Y:S02]  /*b740*/  @!P0 SYNCS.PHASECHK.TRANS64 P0, [R3+URZ+0xf0], R0 ;  /* 0x0000f000030085a7 */ /* 0x000ea400080010ff */
[----:B--2---:R-:W-:Y:S05]  /*b750*/  @!P0 BRA `(.L_x_151) ;  /* 0xfffffffc00f08947 */ /* 0x004fea000383ffff */
[----:B------:R-:W-:Y:S05]  /*b760*/  BRA `(.L_x_152) ;  /* 0xffffff7800e87947 */ /* 0x000fea000383ffff */
.L_x_60:
[----:B------:R-:W-:Y:S07]  /*b770*/  MOV R0, UR7 ;  /* 0x0000000700007c02 */ /* 0x000fee0008000f00 */
.L_x_153:
[----:B-1----:R1:W2:Y:S02]  /*b780*/  SYNCS.PHASECHK.TRANS64.TRYWAIT P0, [R0+URZ], R3 ;  /* 0x00000003000075a7 */ /* 0x0022a400080011ff */
[----:B--2---:R-:W-:Y:S05]  /*b790*/  @!P0 NANOSLEEP.SYNCS 0x989680 ;  /* 0x009896800000895d */ /* 0x004fea0003900000 */
[----:B------:R-:W2:Y:S02]  /*b7a0*/  @!P0 SYNCS.PHASECHK.TRANS64 P0, [R0+URZ], R3 ;  /* 0x00000003000085a7 */ /* 0x000ea400080010ff */
[----:B--2---:R-:W-:Y:S05]  /*b7b0*/  @!P0 BRA `(.L_x_153) ;  /* 0xfffffffc00f08947 */ /* 0x004fea000383ffff */
[----:B------:R-:W-:Y:S05]  /*b7c0*/  BRA `(.L_x_59) ;  /* 0xffffff7c00047947 */ /* 0x000fea000383ffff */
.L_x_63:
[----:B------:R-:W-:-:S07]  /*b7d0*/  MOV R0, UR5 ;  /* 0x0000000500007c02 */ /* 0x000fce0008000f00 */
.L_x_154:
[----:B--2---:R2:W3:Y:S02]  /*b7e0*/  SYNCS.PHASECHK.TRANS64.TRYWAIT P0, [R0+URZ], R3 ;  /* 0x00000003000075a7 */ /* 0x0044e400080011ff */
[----:B---3--:R-:W-:Y:S05]  /*b7f0*/  @!P0 NANOSLEEP.SYNCS 0x989680 ;  /* 0x009896800000895d */ /* 0x008fea0003900000 */
[----:B------:R-:W3:Y:S02]  /*b800*/  @!P0 SYNCS.PHASECHK.TRANS64 P0, [R0+URZ], R3 ;  /* 0x00000003000085a7 */ /* 0x000ee400080010ff */
[----:B---3--:R-:W-:Y:S05]  /*b810*/  @!P0 BRA `(.L_x_154) ;  /* 0xfffffffc00f08947 */ /* 0x008fea000383ffff */
[----:B------:R-:W-:Y:S05]  /*b820*/  BRA `(.L_x_155) ;  /* 0xffffff7c00b87947 */ /* 0x000fea000383ffff */
.L_x_64:
[----:B------:R-:W-:-:S07]  /*b830*/  MOV R0, UR7 ;  /* 0x0000000700007c02 */ /* 0x000fce0008000f00 */
.L_x_156:
[----:B--2---:R2:W3:Y:S02]  /*b840*/  SYNCS.PHASECHK.TRANS64.TRYWAIT P0, [R0+URZ], R3 ;  /* 0x00000003000075a7 */ /* 0x0044e400080011ff */
[----:B---3--:R-:W-:Y:S05]  /*b850*/  @!P0 NANOSLEEP.SYNCS 0x989680 ;  /* 0x009896800000895d */ /* 0x008fea0003900000 */
[----:B------:R-:W3:Y:S02]  /*b860*/  @!P0 SYNCS.PHASECHK.TRANS64 P0, [R0+URZ], R3 ;  /* 0x00000003000085a7 */ /* 0x000ee400080010ff */
[----:B---3--:R-:W-:Y:S05]  /*b870*/  @!P0 BRA `(.L_x_156) ;  /* 0xfffffffc00f08947 */ /* 0x008fea000383ffff */
[----:B------:R-:W-:Y:S05]  /*b880*/  BRA `(.L_x_157) ;  /* 0xffffff7c00c47947 */ /* 0x000fea000383ffff */
.L_x_69:
[----:B--2---:R2:W3:Y:S02]  /*b890*/  SYNCS.PHASECHK.TRANS64.TRYWAIT P0, [R0+URZ+0xc0], R3 ;  /* 0x0000c003000075a7 */ /* 0x0044e400080011ff */
[----:B---3--:R-:W-:Y:S05]  /*b8a0*/  @!P0 NANOSLEEP.SYNCS 0x989680 ;  /* 0x009896800000895d */ /* 0x008fea0003900000 */
[----:B------:R-:W3:Y:S02]  /*b8b0*/  @!P0 SYNCS.PHASECHK.TRANS64 P0, [R0+URZ+0xc0], R3 ;  /* 0x0000c003000085a7 */ /* 0x000ee400080010ff */
[----:B---3--:R-:W-:Y:S05]  /*b8c0*/  @!P0 BRA `(.L_x_69) ;  /* 0xfffffffc00f08947 */ /* 0x008fea000383ffff */
[----:B------:R-:W-:Y:S05]  /*b8d0*/  BRA `(.L_x_158) ;  /* 0xffffff8000d07947 */ /* 0x000fea000383ffff */
.L_x_72:
[----:B------:R-:W-:Y:S07]  /*b8e0*/  MOV R0, UR7 ;  /* 0x0000000700007c02 */ /* 0x000fee0008000f00 */
.L_x_159:
[----:B--2---:R2:W3:Y:S02]  /*b8f0*/  SYNCS.PHASECHK.TRANS64.TRYWAIT P0, [R0+URZ+0xb8], R3 ;  /* 0x0000b803000075a7 */ /* 0x0044e400080011ff */
[----:B---3--:R-:W-:Y:S05]  /*b900*/  @!P0 NANOSLEEP.SYNCS 0x989680 ;  /* 0x009896800000895d */ /* 0x008fea0003900000 */
[----:B------:R-:W3:Y:S02]  /*b910*/  @!P0 SYNCS.PHASECHK.TRANS64 P0, [R0+URZ+0xb8], R3 ;  /* 0x0000b803000085a7 */ /* 0x000ee400080010ff */
[----:B---3--:R-:W-:Y:S05]  /*b920*/  @!P0 BRA `(.L_x_159) ;  /* 0xfffffffc00f08947 */ /* 0x008fea000383ffff */
[----:B------:R-:W-:Y:S05]  /*b930*/  BRA `(.L_x_71) ;  /* 0xffffff8400b07947 */ /* 0x000fea000383ffff */
.L_x_75:
[----:B------:R-:W-:Y:S07]  /*b940*/  MOV R3, UR7 ;  /* 0x0000000700037c02 */ /* 0x000fee0008000f00 */
.L_x_160:
[----:B-1----:R1:W2:Y:S02]  /*b950*/  SYNCS.PHASECHK.TRANS64.TRYWAIT P0, [R3+URZ+0x90], R12 ;  /* 0x0000900c030075a7 */ /* 0x0022a400080011ff */
[----:B--2---:R-:W-:Y:S05]  /*b960*/  @!P0 NANOSLEEP.SYNCS 0x989680 ;  /* 0x009896800000895d */ /* 0x004fea0003900000 */
[----:B------:R-:W2:Y:S02]  /*b970*/  @!P0 SYNCS.PHASECHK.TRANS64 P0, [R3+URZ+0x90], R12 ;  /* 0x0000900c030085a7 */ /* 0x000ea400080010ff */
[----:B--2---:R-:W-:Y:S05]  /*b980*/  @!P0 BRA `(.L_x_160) ;  /* 0xfffffffc00f08947 */ /* 0x004fea000383ffff */
[----:B------:R-:W-:Y:S05]  /*b990*/  BRA `(.L_x_161) ;  /* 0xffffff8800287947 */ /* 0x000fea000383ffff */
.L_x_76:
[----:B-1----:R-:W-:Y:S07]  /*b9a0*/  MOV R3, UR7 ;  /* 0x0000000700037c02 */ /* 0x002fee0008000f00 */
.L_x_162:
[----:B-1----:R1:W2:Y:S02]  /*b9b0*/  SYNCS.PHASECHK.TRANS64.TRYWAIT P0, [R3+URZ+0x98], R12 ;  /* 0x0000980c030075a7 */ /* 0x0022a400080011ff */
[----:B--2---:R-:W-:Y:S05]  /*b9c0*/  @!P0 NANOSLEEP.SYNCS 0x989680 ;  /* 0x009896800000895d */ /* 0x004fea0003900000 */
[----:B------:R-:W2:Y:S02]  /*b9d0*/  @!P0 SYNCS.PHASECHK.TRANS64 P0, [R3+URZ+0x98], R12 ;  /* 0x0000980c030085a7 */ /* 0x000ea400080010ff */
[----:B--2---:R-:W-:Y:S05]  /*b9e0*/  @!P0 BRA `(.L_x_162) ;  /* 0xfffffffc00f08947 */ /* 0x004fea000383ffff */
[----:B------:R-:W-:Y:S05]  /*b9f0*/  BRA `(.L_x_163) ;  /* 0xffffff8800647947 */ /* 0x000fea000383ffff */
.L_x_77:
[----:B-1----:R-:W-:Y:S07]  /*ba00*/  MOV R3, UR7 ;  /* 0x0000000700037c02 */ /* 0x002fee0008000f00 */
.L_x_164:
[----:B-1----:R1:W2:Y:S02]  /*ba10*/  SYNCS.PHASECHK.TRANS64.TRYWAIT P0, [R3+URZ+0xa0], R12 ;  /* 0x0000a00c030075a7 */ /* 0x0022a400080011ff */
[----:B--2---:R-:W-:Y:S05]  /*ba20*/  @!P0 NANOSLEEP.SYNCS 0x989680 ;  /* 0x009896800000895d */ /* 0x004fea0003900000 */
[----:B------:R-:W2:Y:S02]  /*ba30*/  @!P0 SYNCS.PHASECHK.TRANS64 P0, [R3+URZ+0xa0], R12 ;  /* 0x0000a00c030085a7 */ /* 0x000ea400080010ff */
[----:B--2---:R-:W-:Y:S05]  /*ba40*/  @!P0 BRA `(.L_x_164) ;  /* 0xfffffffc00f08947 */ /* 0x004fea000383ffff */
[----:B------:R-:W-:Y:S05]  /*ba50*/  BRA `(.L_x_165) ;  /* 0xffffff8800ac7947 */ /* 0x000fea000383ffff */
.L_x_78:
[----:B------:R-:W-:Y:S07]  /*ba60*/  MOV R3, UR7 ;  /* 0x0000000700037c02 */ /* 0x000fee0008000f00 */
.L_x_166:
[----:B-1----:R1:W2:Y:S02]  /*ba70*/  SYNCS.PHASECHK.TRANS64.TRYWAIT P0, [R3+URZ+0xa8], R12 ;  /* 0x0000a80c030075a7 */ /* 0x0022a400080011ff */
[----:B--2---:R-:W-:Y:S05]  /*ba80*/  @!P0 NANOSLEEP.SYNCS 0x989680 ;  /* 0x009896800000895d */ /* 0x004fea0003900000 */
[----:B------:R-:W2:Y:S02]  /*ba90*/  @!P0 SYNCS.PHASECHK.TRANS64 P0, [R3+URZ+0xa8], R12 ;  /* 0x0000a80c030085a7 */ /* 0x000ea400080010ff */
[----:B--2---:R-:W-:Y:S05]  /*baa0*/  @!P0 BRA `(.L_x_166) ;  /* 0xfffffffc00f08947 */ /* 0x004fea000383ffff */
[----:B------:R-:W-:Y:S05]  /*bab0*/  BRA `(.L_x_167) ;  /* 0xffffff8c00347947 */ /* 0x000fea000383ffff */
.L_x_80:
[----:B------:R-:W-:-:S07]  /*bac0*/  MOV R0, UR7 ;  /* 0x0000000700007c02 */ /* 0x000fce0008000f00 */
.L_x_168:
[----:B-1----:R1:W3:Y:S02]  /*bad0*/  SYNCS.PHASECHK.TRANS64.TRYWAIT P0, [R0+URZ+0x90], R3 ;  /* 0x00009003000075a7 */ /* 0x0022e400080011ff */
[----:B---3--:R-:W-:Y:S05]  /*bae0*/  @!P0 NANOSLEEP.SYNCS 0x989680 ;  /* 0x009896800000895d */ /* 0x008fea0003900000 */
[----:B------:R-:W3:Y:S02]  /*baf0*/  @!P0 SYNCS.PHASECHK.TRANS64 P0, [R0+URZ+0x90], R3 ;  /* 0x00009003000085a7 */ /* 0x000ee400080010ff */
[----:B---3--:R-:W-:Y:S05]  /*bb00*/  @!P0 BRA `(.L_x_168) ;  /* 0xfffffffc00f08947 */ /* 0x008fea000383ffff */
[----:B------:R-:W-:Y:S05]  /*bb10*/  BRA `(.L_x_169) ;  /* 0xffffff8c00a47947 */ /* 0x000fea000383ffff */
.L_x_81:
[----:B-1----:R-:W-:-:S07]  /*bb20*/  MOV R0, UR7 ;  /* 0x0000000700007c02 */ /* 0x002fce0008000f00 */
.L_x_170:
[----:B-1----:R1:W3:Y:S02]  /*bb30*/  SYNCS.PHASECHK.TRANS64.TRYWAIT P0, [R0+URZ+0x98], R3 ;  /* 0x00009803000075a7 */ /* 0x0022e400080011ff */
[----:B---3--:R-:W-:Y:S05]  /*bb40*/  @!P0 NANOSLEEP.SYNCS 0x989680 ;  /* 0x009896800000895d */ /* 0x008fea0003900000 */
[----:B------:R-:W3:Y:S02]  /*bb50*/  @!P0 SYNCS.PHASECHK.TRANS64 P0, [R0+URZ+0x98], R3 ;  /* 0x00009803000085a7 */ /* 0x000ee400080010ff */
[----:B---3--:R-:W-:Y:S05]  /*bb60*/  @!P0 BRA `(.L_x_170) ;  /* 0xfffffffc00f08947 */ /* 0x008fea000383ffff */
[----:B------:R-:W-:Y:S05]  /*bb70*/  BRA `(.L_x_171) ;  /* 0xffffff8c00947947 */ /* 0x000fea000383ffff */
.L_x_82:
[----:B-1----:R-:W-:-:S07]  /*bb80*/  MOV R0, UR7 ;  /* 0x0000000700007c02 */ /* 0x002fce0008000f00 */
.L_x_172:
[----:B-1----:R1:W3:Y:S02]  /*bb90*/  SYNCS.PHASECHK.TRANS64.TRYWAIT P0, [R0+URZ+0xa0], R3 ;  /* 0x0000a003000075a7 */ /* 0x0022e400080011ff */
[----:B---3--:R-:W-:Y:S05]  /*bba0*/  @!P0 NANOSLEEP.SYNCS 0x989680 ;  /* 0x009896800000895d */ /* 0x008fea0003900000 */
[----:B------:R-:W3:Y:S02]  /*bbb0*/  @!P0 SYNCS.PHASECHK.TRANS64 P0, [R0+URZ+0xa0], R3 ;  /* 0x0000a003000085a7 */ /* 0x000ee400080010ff */
[----:B---3--:R-:W-:Y:S05]  /*bbc0*/  @!P0 BRA `(.L_x_172) ;  /* 0xfffffffc00f08947 */ /* 0x008fea000383ffff */
[----:B------:R-:W-:Y:S05]  /*bbd0*/  BRA `(.L_x_173) ;  /* 0xffffff8c00847947 */ /* 0x000fea000383ffff */
.L_x_84:
[----:B--2---:R2:W4:Y:S02]  /*bbe0*/  SYNCS.PHASECHK.TRANS64.TRYWAIT P0, [R0+URZ+0xc0], R3 ;  /* 0x0000c003000075a7 */ /* 0x00452400080011ff */
[----:B----4-:R-:W-:Y:S05]  /*bbf0*/  @!P0 NANOSLEEP.SYNCS 0x989680 ;  /* 0x009896800000895d */ /* 0x010fea0003900000 */
[----:B------:R-:W4:Y:S02]  /*bc00*/  @!P0 SYNCS.PHASECHK.TRANS64 P0, [R0+URZ+0xc0], R3 ;  /* 0x0000c003000085a7 */ /* 0x000f2400080010ff */
[----:B----4-:R-:W-:Y:S05]  /*bc10*/  @!P0 BRA `(.L_x_84) ;  /* 0xfffffffc00f08947 */ /* 0x010fea000383ffff */
[----:B------:R-:W-:Y:S05]  /*bc20*/  BRA `(.L_x_174) ;  /* 0xffffff90004c7947 */ /* 0x000fea000383ffff */
.L_x_95:
[----:B-1----:R1:W3:Y:S02]  /*bc30*/  SYNCS.PHASECHK.TRANS64.TRYWAIT P1, [R3+URZ+0x70], R0 ;  /* 0x00007000030075a7 */ /* 0x0022e400080211ff */
[----:B---3--:R-:W-:Y:S05]  /*bc40*/  @!P1 NANOSLEEP.SYNCS 0x989680 ;  /* 0x009896800000995d */ /* 0x008fea0003900000 */
[----:B------:R-:W3:Y:S02]  /*bc50*/  @!P1 SYNCS.PHASECHK.TRANS64 P1, [R3+URZ+0x70], R0 ;  /* 0x00007000030095a7 */ /* 0x000ee400080210ff */
[----:B---3--:R-:W-:Y:S05]  /*bc60*/  @!P1 BRA `(.L_x_95) ;  /* 0xfffffffc00f09947 */ /* 0x008fea000383ffff */
[----:B------:R-:W-:Y:S05]  /*bc70*/  BRA `(.L_x_94) ;  /* 0xffffff9c00707947 */ /* 0x000fea000383ffff */
.L_x_97:
[----:B-1----:R1:W4:Y:S02]  /*bc80*/  SYNCS.PHASECHK.TRANS64.TRYWAIT P0, [R193+URZ+0xe0], R2 ;  /* 0x0000e002c10075a7 */ /* 0x00232400080011ff */
[----:B----4-:R-:W-:Y:S05]  /*bc90*/  @!P0 NANOSLEEP.SYNCS 0x989680 ;  /* 0x009896800000895d */ /* 0x010fea0003900000 */
[----:B------:R-:W4:Y:S02]  /*bca0*/  @!P0 SYNCS.PHASECHK.TRANS64 P0, [R193+URZ+0xe0], R2 ;  /* 0x0000e002c10085a7 */ /* 0x000f2400080010ff */
[----:B----4-:R-:W-:Y:S05]  /*bcb0*/  @!P0 BRA `(.L_x_97) ;  /* 0xfffffffc00f08947 */ /* 0x010fea000383ffff */
[----:B------:R-:W-:Y:S05]  /*bcc0*/  BRA `(.L_x_96) ;  /* 0xffffff9c00cc7947 */ /* 0x000fea000383ffff */
.L_x_106:
[----:B--2---:R2:W3:Y:S02]  /*bcd0*/  SYNCS.PHASECHK.TRANS64.TRYWAIT P0, [R204+URZ+0x70], R3 ;  /* 0x00007003cc0075a7 */ /* 0x0044e400080011ff */
[----:B---3--:R-:W-:Y:S05]  /*bce0*/  @!P0 NANOSLEEP.SYNCS 0x989680 ;  /* 0x009896800000895d */ /* 0x008fea0003900000 */
[----:B------:R-:W3:Y:S02]  /*bcf0*/  @!P0 SYNCS.PHASECHK.TRANS64 P0, [R204+URZ+0x70], R3 ;  /* 0x00007003cc0085a7 */ /* 0x000ee400080010ff */
[----:B---3--:R-:W-:Y:S05]  /*bd00*/  @!P0 BRA `(.L_x_106) ;  /* 0xfffffffc00f08947 */ /* 0x008fea000383ffff */
[----:B------:R-:W-:Y:S05]  /*bd10*/  BRA `(.L_x_105) ;  /* 0xffffffb000d87947 */ /* 0x000fea000383ffff */
.L_x_115:
[----:B--2---:R2:W3:Y:S02]  /*bd20*/  SYNCS.PHASECHK.TRANS64.TRYWAIT P0, [R0+URZ+0x70], R5 ;  /* 0x00007005000075a7 */ /* 0x0044e400080011ff */
[----:B---3--:R-:W-:Y:S05]  /*bd30*/  @!P0 NANOSLEEP.SYNCS 0x989680 ;  /* 0x009896800000895d */ /* 0x008fea0003900000 */
[----:B------:R-:W3:Y:S02]  /*bd40*/  @!P0 SYNCS.PHASECHK.TRANS64 P0, [R0+URZ+0x70], R5 ;  /* 0x00007005000085a7 */ /* 0x000ee400080010ff */
[----:B---3--:R-:W-:Y:S05]  /*bd50*/  @!P0 BRA `(.L_x_115) ;  /* 0xfffffffc00f08947 */ /* 0x008fea000383ffff */
[----:B------:R-:W-:Y:S05]  /*bd60*/  BRA `(.L_x_114) ;  /* 0xffffffc800307947 */ /* 0x000fea000383ffff */
.L_x_124:
[----:B--2---:R2:W3:Y:S02]  /*bd70*/  SYNCS.PHASECHK.TRANS64.TRYWAIT P0, [R0+URZ+0x70], R3 ;  /* 0x00007003000075a7 */ /* 0x0044e400080011ff */
[----:B---3--:R-:W-:Y:S05]  /*bd80*/  @!P0 NANOSLEEP.SYNCS 0x989680 ;  /* 0x009896800000895d */ /* 0x008fea0003900000 */
[----:B------:R-:W3:Y:S02]  /*bd90*/  @!P0 SYNCS.PHASECHK.TRANS64 P0, [R0+URZ+0x70], R3 ;  /* 0x00007003000085a7 */ /* 0x000ee400080010ff */
[----:B---3--:R-:W-:Y:S05]  /*bda0*/  @!P0 BRA `(.L_x_124) ;  /* 0xfffffffc00f08947 */ /* 0x008fea000383ffff */
[----:B------:R-:W-:Y:S05]  /*bdb0*/  BRA `(.L_x_123) ;  /* 0xffffffdc00947947 */ /* 0x000fea000383ffff */
        .weak           $__internal_0_$__cuda_sm10x_tcgen05_guardrail_trap_col_being_dealloced_not_returned_by_alloc
        .type           $__internal_0_$__cuda_sm10x_tcgen05_guardrail_trap_col_being_dealloced_not_returned_by_alloc,@function
        .size           $__internal_0_$__cuda_sm10x_tcgen05_guardrail_trap_col_being_dealloced_not_returned_by_alloc,($__internal_1_$__cuda_sm10x_tcgen05_guardrail_trap_phase_invalid_during_alloc - $__internal_0_$__cuda_sm10x_tcgen05_guardrail_trap_col_being_dealloced_not_returned_by_alloc)
$__internal_0_$__cuda_sm10x_tcgen05_guardrail_trap_col_being_dealloced_not_returned_by_alloc:
[----:B------:R-:W-:Y:S05]  /*bdc0*/  BPT.TRAP 0x1 ;  /* 0x000000040000795c */ /* 0x000fea0000300000 */
[----:B------:R-:W-:-:S04]  /*bdd0*/  HFMA2 R3, -RZ, RZ, 0, 0 ;  /* 0x00000000ff037431 */ /* 0x000fc800000001ff */
[----:B------:R-:W-:Y:S05]  /*bde0*/  RET.REL.NODEC R2 `(_ZN7cutlass13device_kernelINS_4gemm6kernel13GemmUniversalIN4cute5tupleIJiiiiEEENS1_10collective13CollectiveMmaINS1_35MainloopSm100TmaUmmaWarpSpecializedILi7ELi2ELi2ENS5_IJNS4_1CILi1EEESB_SB_EEEEENS5_IJNSA_ILi128EEENSA_ILi256EEENSA_ILi64EEEEEENS_12float_e4m3_tENS5_IJlSB_lEEESI_NS5_IJSB_llEEENS4_8TiledMMAINS4_8MMA_AtomIJNS4_10MMA_TraitsINS4_19SM100_MMA_F8F6F4_SSEJSI_SI_fSE_SF_NS4_17integral_constantINS4_4UMMA5MajorELSR_0EEENSP_ISR_LSR_1EEENSP_INSQ_7ScaleInELSU_0EEESV_EEEEEENS4_6LayoutISC_NS5_IJNSA_ILi0EEESZ_SZ_EEEEENS5_IJNS4_10UnderscoreES12_S12_EEEEENS4_13SM90_TMA_LOADENS4_14ComposedLayoutINS4_7SwizzleILi2ELi4ELi3EEENS4_18smem_ptr_flag_bitsILi8EEENSY_INS5_IJNSA_ILi8EEESG_EEENS5_IJSG_SB_EEEEEEEvNS4_8identityES15_NS16_INS17_ILi3ELi4ELi3EEES1A_NSY_INS5_IJSE_S1B_EEENS5_IJSB_SE_EEEEEEEvS1G_EENS_8epilogue10collective18CollectiveEpilogueINS1N_23Sm100TmaWarpSpecializedILi4ELi2ELi64ELb0ELb0EEEJSH_NS5_IJNSY_ISE_SB_EENSY_ISG_SB_EEEEESI_SJ_SI_SJ_NS1N_6fusion15FusionCallbacksIS1R_NS1V_17LinearCombinationISI_fSI_fLNS_15FloatRoundStyleE2EEESH_S1U_JEEENS4_5SM1004TMEM4LOAD26SM100_TMEM_LOAD_32dp32b64xES15_S1F_NS4_39AutoVectorizingCopyWithAssumedAlignmentILi128EEENS4_14SM90_TMA_STOREES1F_S26_S26_EEEvvEEEEvNT_6ParamsE) ;  /* 0xffffff4002847950 */ /* 0x000fea0003c3ffff */
        .weak           $__internal_1_$__cuda_sm10x_tcgen05_guardrail_trap_phase_invalid_during_alloc
        .type           $__internal_1_$__cuda_sm10x_tcgen05_guardrail_trap_phase_invalid_during_alloc,@function
        .size           $__internal_1_$__cuda_sm10x_tcgen05_guardrail_trap_phase_invalid_during_alloc,($__internal_2_$__cuda_sm10x_tcgen05_guardrail_trap_unallocated_columns_being_dealloced - $__internal_1_$__cuda_sm10x_tcgen05_guardrail_trap_phase_invalid_during_alloc)
$__internal_1_$__cuda_sm10x_tcgen05_guardrail_trap_phase_invalid_during_alloc:
[----:B------:R-:W-:Y:S05]  /*bdf0*/  BPT.TRAP 0x1 ;  /* 0x000000040000795c */ /* 0x000fea0000300000 */
[----:B------:R-:W-:-:S04]  /*be00*/  MOV R3, 0x0 ;  /* 0x0000000000037802 */ /* 0x000fc80000000f00 */
[----:B------:R-:W-:Y:S05]  /*be10*/  RET.REL.NODEC R2 `(_ZN7cutlass13device_kernelINS_4gemm6kernel13GemmUniversalIN4cute5tupleIJiiiiEEENS1_10collective13CollectiveMmaINS1_35MainloopSm100TmaUmmaWarpSpecializedILi7ELi2ELi2ENS5_IJNS4_1CILi1EEESB_SB_EEEEENS5_IJNSA_ILi128EEENSA_ILi256EEENSA_ILi64EEEEEENS_12float_e4m3_tENS5_IJlSB_lEEESI_NS5_IJSB_llEEENS4_8TiledMMAINS4_8MMA_AtomIJNS4_10MMA_TraitsINS4_19SM100_MMA_F8F6F4_SSEJSI_SI_fSE_SF_NS4_17integral_constantINS4_4UMMA5MajorELSR_0EEENSP_ISR_LSR_1EEENSP_INSQ_7ScaleInELSU_0EEESV_EEEEEENS4_6LayoutISC_NS5_IJNSA_ILi0EEESZ_SZ_EEEEENS5_IJNS4_10UnderscoreES12_S12_EEEEENS4_13SM90_TMA_LOADENS4_14ComposedLayoutINS4_7SwizzleILi2ELi4ELi3EEENS4_18smem_ptr_flag_bitsILi8EEENSY_INS5_IJNSA_ILi8EEESG_EEENS5_IJSG_SB_EEEEEEEvNS4_8identityES15_NS16_INS17_ILi3ELi4ELi3EEES1A_NSY_INS5_IJSE_S1B_EEENS5_IJSB_SE_EEEEEEEvS1G_EENS_8epilogue10collective18CollectiveEpilogueINS1N_23Sm100TmaWarpSpecializedILi4ELi2ELi64ELb0ELb0EEEJSH_NS5_IJNSY_ISE_SB_EENSY_ISG_SB_EEEEESI_SJ_SI_SJ_NS1N_6fusion15FusionCallbacksIS1R_NS1V_17LinearCombinationISI_fSI_fLNS_15FloatRoundStyleE2EEESH_S1U_JEEENS4_5SM1004TMEM4LOAD26SM100_TMEM_LOAD_32dp32b64xES15_S1F_NS4_39AutoVectorizingCopyWithAssumedAlignmentILi128EEENS4_14SM90_TMA_STOREES1F_S26_S26_EEEvvEEEEvNT_6ParamsE) ;  /* 0xffffff4002787950 */ /* 0x000fea0003c3ffff */
        .weak           $__internal_2_$__cuda_sm10x_tcgen05_guardrail_trap_unallocated_columns_being_dealloced
        .type           $__internal_2_$__cuda_sm10x_tcgen05_guardrail_trap_unallocated_columns_being_dealloced,@function
        .size           $__internal_2_$__cuda_sm10x_tcgen05_guardrail_trap_unallocated_columns_being_dealloced,(.L_x_176 - $__internal_2_$__cuda_sm10x_tcgen05_guardrail_trap_unallocated_columns_being_dealloced)
$__internal_2_$__cuda_sm10x_tcgen05_guardrail_trap_unallocated_columns_being_dealloced:
[----:B------:R-:W-:Y:S05]  /*be20*/  BPT.TRAP 0x1 ;  /* 0x000000040000795c */ /* 0x000fea0000300000 */
[----:B------:R-:W-:-:S04]  /*be30*/  HFMA2 R3, -RZ, RZ, 0, 0 ;  /* 0x00000000ff037431 */ /* 0x000fc800000001ff */
[----:B------:R-:W-:Y:S05]  /*be40*/  RET.REL.NODEC R2 `(_ZN7cutlass13device_kernelINS_4gemm6kernel13GemmUniversalIN4cute5tupleIJiiiiEEENS1_10collective13CollectiveMmaINS1_35MainloopSm100TmaUmmaWarpSpecializedILi7ELi2ELi2ENS5_IJNS4_1CILi1EEESB_SB_EEEEENS5_IJNSA_ILi128EEENSA_ILi256EEENSA_ILi64EEEEEENS_12float_e4m3_tENS5_IJlSB_lEEESI_NS5_IJSB_llEEENS4_8TiledMMAINS4_8MMA_AtomIJNS4_10MMA_TraitsINS4_19SM100_MMA_F8F6F4_SSEJSI_SI_fSE_SF_NS4_17integral_constantINS4_4UMMA5MajorELSR_0EEENSP_ISR_LSR_1EEENSP_INSQ_7ScaleInELSU_0EEESV_EEEEEENS4_6LayoutISC_NS5_IJNSA_ILi0EEESZ_SZ_EEEEENS5_IJNS4_10UnderscoreES12_S12_EEEEENS4_13SM90_TMA_LOADENS4_14ComposedLayoutINS4_7SwizzleILi2ELi4ELi3EEENS4_18smem_ptr_flag_bitsILi8EEENSY_INS5_IJNSA_ILi8EEESG_EEENS5_IJSG_SB_EEEEEEEvNS4_8identityES15_NS16_INS17_ILi3ELi4ELi3EEES1A_NSY_INS5_IJSE_S1B_EEENS5_IJSB_SE_EEEEEEEvS1G_EENS_8epilogue10collective18CollectiveEpilogueINS1N_23Sm100TmaWarpSpecializedILi4ELi2ELi64ELb0ELb0EEEJSH_NS5_IJNSY_ISE_SB_EENSY_ISG_SB_EEEEESI_SJ_SI_SJ_NS1N_6fusion15FusionCallbacksIS1R_NS1V_17LinearCombinationISI_fSI_fLNS_15FloatRoundStyleE2EEESH_S1U_JEEENS4_5SM1004TMEM4LOAD26SM100_TMEM_LOAD_32dp32b64xES15_S1F_NS4_39AutoVectorizingCopyWithAssumedAlignmentILi128EEENS4_14SM90_TMA_STOREES1F_S26_S26_EEEvvEEEEvNT_6ParamsE) ;  /* 0xffffff40026c7950 */ /* 0x000fea0003c3ffff */
.L_x_175:
[----:B------:R-:W-:-:S00]  /*be50*/  BRA `(.L_x_175) ;  /* 0xfffffffc00fc7947 */ /* 0x000fc0000383ffff */
[----:B------:R-:W-:-:S00]  /*be60*/  NOP ;  /* 0x0000000000007918 */ /* 0x000fc00000000000 */
        /* <DEDUP_REMOVED lines=9> */
.L_x_176:


//--------------------- .nv.global.init           --------------------------
	.section	.nv.global.init,"aw",@progbits
.nv.global.init:
	.type		$str$27,@object
	.size		$str$27,($str$28 - $str$27)
$str$27:
        /*0000*/ 	.byte	0x28, 0x61, 0x64, 0x64, 0x72, 0x65, 0x73, 0x73, 0x20, 0x26, 0x20, 0x6d, 0x61, 0x73, 0x6b, 0x29
        /*0010*/ 	.byte	0x20, 0x3d, 0x3d, 0x20, 0x30, 0x00
	.type		$str$28,@object
	.size		$str$28,($str$26 - $str$28)
$str$28:
        /*0016*/ 	.byte	0x2f, 0x74, 0x6d, 0x70, 0x2f, 0x63, 0x75, 0x74, 0x6c, 0x61, 0x73, 0x73, 0x5f, 0x73, 0x77, 0x65
        /*0026*/ 	.byte	0x65, 0x70, 0x5f, 0x73, 0x72, 0x63, 0x2f, 0x69, 0x6e, 0x63, 0x6c, 0x75, 0x64, 0x65, 0x2f, 0x63
        /*0036*/ 	.byte	0x75, 0x74, 0x65, 0x2f, 0x70, 0x6f, 0x69, 0x6e, 0x74, 0x65, 0x72, 0x5f, 0x66, 0x6c, 0x61, 0x67
        /*0046*/ 	.byte	0x67, 0x65, 0x64, 0x2e, 0x68, 0x70, 0x70, 0x00
	.type		$str$26,@object
	.size		$str$26,($str$25 - $str$26)
$str$26:
        /*004e*/ 	.byte	0x2f, 0x74, 0x6d, 0x70, 0x2f, 0x63, 0x75, 0x74, 0x6c, 0x61, 0x73, 0x73, 0x5f, 0x73, 0x77, 0x65
        /*005e*/ 	.byte	0x65, 0x70, 0x5f, 0x73, 0x72, 0x63, 0x2f, 0x69, 0x6e, 0x63, 0x6c, 0x75, 0x64, 0x65, 0x2f, 0x63
        /*006e*/ 	.byte	0x75, 0x74, 0x65, 0x2f, 0x61, 0x74, 0x6f, 0x6d, 0x2f, 0x63, 0x6f, 0x70, 0x79, 0x5f, 0x74, 0x72
        /*007e*/ 	.byte	0x61, 0x69, 0x74, 0x73, 0x5f, 0x73, 0x6d, 0x31, 0x30, 0x30, 0x2e, 0x68, 0x70, 0x70, 0x00
	.type		$str$25,@object
	.size		$str$25,(__unnamed_1 - $str$25)
$str$25:
        /*008d*/ 	.byte	0x28, 0x28, 0x75, 0x69, 0x6e, 0x74, 0x33, 0x32, 0x5f, 0x74, 0x28, 0x74, 0x68, 0x72, 0x65, 0x61
        /*009d*/ 	.byte	0x64, 0x49, 0x64, 0x78, 0x2e, 0x78, 0x29, 0x20, 0x2f, 0x20, 0x33, 0x32, 0x29, 0x20, 0x25, 0x20
        /*00ad*/ 	.byte	0x34, 0x29, 0x20, 0x3d, 0x3d, 0x20, 0x28, 0x28, 0x28, 0x74, 0x6d, 0x65, 0x6d, 0x5f, 0x61, 0x64
        /*00bd*/ 	.byte	0x64, 0x72, 0x20, 0x3e, 0x3e, 0x20, 0x31, 0x36, 0x29, 0x20, 0x2f, 0x20, 0x33, 0x32, 0x29, 0x20
        /*00cd*/ 	.byte	0x25, 0x20, 0x34, 0x29, 0x00
	.type		__unnamed_1,@object
	.size		__unnamed_1,(__unnamed_2 - __unnamed_1)
__unnamed_1:
        /*00d2*/ 	.byte	0x61, 0x75, 0x74, 0x6f, 0x20, 0x63, 0x75, 0x74, 0x65, 0x3a, 0x3a, 0x61, 0x73, 0x5f, 0x70, 0x6f
        /* <DEDUP_REMOVED lines=24> */
        /*0262*/ 	.byte	0x43, 0x3c, 0x38, 0x31, 0x39, 0x32, 0x3e, 0x3e, 0x3e, 0x3e, 0x5d, 0x00
	.type		__unnamed_2,@object
	.size		__unnamed_2,(__unnamed_3 - __unnamed_2)
__unnamed_2:
        /* <DEDUP_REMOVED lines=26> */
	.type		__unnamed_3,@object
	.size		__unnamed_3,(.L_3 - __unnamed_3)
__unnamed_3:
        /* <DEDUP_REMOVED lines=42> */
        /*06aa*/ 	.byte	0x3e, 0x3e, 0x3e, 0x3e, 0x5d, 0x00
.L_3:


//--------------------- .nv.shared._ZN7cutlass13device_kernelINS_4gemm6kernel13GemmUniversalIN4cute5tupleIJiiiiEEENS1_10collective13CollectiveMmaINS1_35MainloopSm100TmaUmmaWarpSpecializedILi7ELi2ELi2ENS5_IJNS4_1CILi1EEESB_SB_EEEEENS5_IJNSA_ILi128EEENSA_ILi256EEENSA_ILi64EEEEEENS_12float_e4m3_tENS5_IJlSB_lEEESI_NS5_IJSB_llEEENS4_8TiledMMAINS4_8MMA_AtomIJNS4_10MMA_TraitsINS4_19SM100_MMA_F8F6F4_SSEJSI_SI_fSE_SF_NS4_17integral_constantINS4_4UMMA5MajorELSR_0EEENSP_ISR_LSR_1EEENSP_INSQ_7ScaleInELSU_0EEESV_EEEEEENS4_6LayoutISC_NS5_IJNSA_ILi0EEESZ_SZ_EEEEENS5_IJNS4_10UnderscoreES12_S12_EEEEENS4_13SM90_TMA_LOADENS4_14ComposedLayoutINS4_7SwizzleILi2ELi4ELi3EEENS4_18smem_ptr_flag_bitsILi8EEENSY_INS5_IJNSA_ILi8EEESG_EEENS5_IJSG_SB_EEEEEEEvNS4_8identityES15_NS16_INS17_ILi3ELi4ELi3EEES1A_NSY_INS5_IJSE_S1B_EEENS5_IJSB_SE_EEEEEEEvS1G_EENS_8epilogue10collective18CollectiveEpilogueINS1N_23Sm100TmaWarpSpecializedILi4ELi2ELi64ELb0ELb0EEEJSH_NS5_IJNSY_ISE_SB_EENSY_ISG_SB_EEEEESI_SJ_SI_SJ_NS1N_6fusion15FusionCallbacksIS1R_NS1V_17LinearCombinationISI_fSI_fLNS_15FloatRoundStyleE2EEESH_S1U_JEEENS4_5SM1004TMEM4LOAD26SM100_TMEM_LOAD_32dp32b64xES15_S1F_NS4_39AutoVectorizingCopyWithAssumedAlignmentILi128EEENS4_14SM90_TMA_STOREES1F_S26_S26_EEEvvEEEEvNT_6ParamsE --------------------------
	.section	.nv.shared._ZN7cutlass13device_kernelINS_4gemm6kernel13GemmUniversalIN4cute5tupleIJiiiiEEENS1_10collective13CollectiveMmaINS1_35MainloopSm100TmaUmmaWarpSpecializedILi7ELi2ELi2ENS5_IJNS4_1CILi1EEESB_SB_EEEEENS5_IJNSA_ILi128EEENSA_ILi256EEENSA_ILi64EEEEEENS_12float_e4m3_tENS5_IJlSB_lEEESI_NS5_IJSB_llEEENS4_8TiledMMAINS4_8MMA_AtomIJNS4_10MMA_TraitsINS4_19SM100_MMA_F8F6F4_SSEJSI_SI_fSE_SF_NS4_17integral_constantINS4_4UMMA5MajorELSR_0EEENSP_ISR_LSR_1EEENSP_INSQ_7ScaleInELSU_0EEESV_EEEEEENS4_6LayoutISC_NS5_IJNSA_ILi0EEESZ_SZ_EEEEENS5_IJNS4_10UnderscoreES12_S12_EEEEENS4_13SM90_TMA_LOADENS4_14ComposedLayoutINS4_7SwizzleILi2ELi4ELi3EEENS4_18smem_ptr_flag_bitsILi8EEENSY_INS5_IJNSA_ILi8EEESG_EEENS5_IJSG_SB_EEEEEEEvNS4_8identityES15_NS16_INS17_ILi3ELi4ELi3EEES1A_NSY_INS5_IJSE_S1B_EEENS5_IJSB_SE_EEEEEEEvS1G_EENS_8epilogue10collective18CollectiveEpilogueINS1N_23Sm100TmaWarpSpecializedILi4ELi2ELi64ELb0ELb0EEEJSH_NS5_IJNSY_ISE_SB_EENSY_ISG_SB_EEEEESI_SJ_SI_SJ_NS1N_6fusion15FusionCallbacksIS1R_NS1V_17LinearCombinationISI_fSI_fLNS_15FloatRoundStyleE2EEESH_S1U_JEEENS4_5SM1004TMEM4LOAD26SM100_TMEM_LOAD_32dp32b64xES15_S1F_NS4_39AutoVectorizingCopyWithAssumedAlignmentILi128EEENS4_14SM90_TMA_STOREES1F_S26_S26_EEEvvEEEEvNT_6ParamsE,"aw",@nobits
	.sectionflags	@""
	.align	16
	.zero		1024


//--------------------- .nv.shared.reserved.0     --------------------------
	.section	.nv.shared.reserved.0,"aw",@nobits
	.weak		__nv_reservedSMEM_offset_0_alias
	.size		__nv_reservedSMEM_offset_0_alias, 0, 64
	.other		__nv_reservedSMEM_offset_0_alias,@"STO_CUDA_RESERVED_SHARED STV_DEFAULT"
__nv_reservedSMEM_offset_0_alias:
	.zero		0
.nv.shared.reserved.0:
	.zero		64
	.weak		__nv_reservedSMEM_tcgen05_partition
	.type		__nv_reservedSMEM_tcgen05_partition,@object
	.size		__nv_reservedSMEM_tcgen05_partition,(.L_0 - __nv_reservedSMEM_tcgen05_partition)
__nv_reservedSMEM_tcgen05_partition:
	.zero		32
.L_0:


//--------------------- .nv.global                --------------------------
	.section	.nv.global,"aw",@nobits
.nv.global:
	.type		_ZN40_INTERNAL_48750996_4_k_cu_5c121b21_254484cute1_E,@object
	.size		_ZN40_INTERNAL_48750996_4_k_cu_5c121b21_254484cute1_E,(_ZN40_INTERNAL_48750996_4_k_cu_5c121b21_254484cuda3std3__45__cpo6cbeginE - _ZN40_INTERNAL_48750996_4_k_cu_5c121b21_254484cute1_E)
_ZN40_INTERNAL_48750996_4_k_cu_5c121b21_254484cute1_E:
	.zero		1
	.type		_ZN40_INTERNAL_48750996_4_k_cu_5c121b21_254484cuda3std3__45__cpo6cbeginE,@object
	.size		_ZN40_INTERNAL_48750996_4_k_cu_5c121b21_254484cuda3std3__45__cpo6cbeginE,(_ZN40_INTERNAL_48750996_4_k_cu_5c121b21_254484cuda3std3__48in_placeE - _ZN40_INTERNAL_48750996_4_k_cu_5c121b21_254484cuda3std3__45__cpo6cbeginE)
_ZN40_INTERNAL_48750996_4_k_cu_5c121b21_254484cuda3std3__45__cpo6cbeginE:
	.zero		1
	.type		_ZN40_INTERNAL_48750996_4_k_cu_5c121b21_254484cuda3std3__48in_placeE,@object
	.size		_ZN40_INTERNAL_48750996_4_k_cu_5c121b21_254484cuda3std3__48in_placeE,(_ZN40_INTERNAL_48750996_4_k_cu_5c121b21_254484cuda3std6ranges3__45__cpo9iter_moveE - _ZN40_INTERNAL_48750996_4_k_cu_5c121b21_254484cuda3std3__48in_placeE)
_ZN40_INTERNAL_48750996_4_k_cu_5c121b21_254484cuda3std3__48in_placeE:
	.zero		1
	.type		_ZN40_INTERNAL_48750996_4_k_cu_5c121b21_254484cuda3std6ranges3__45__cpo9iter_moveE,@object
	.size		_ZN40_INTERNAL_48750996_4_k_cu_5c121b21_254484cuda3std6ranges3__45__cpo9iter_moveE,(_ZN40_INTERNAL_48750996_4_k_cu_5c121b21_254484cuda3std3__45__cpo5beginE - _ZN40_INTERNAL_48750996_4_k_cu_5c121b21_254484cuda3std6ranges3__45__cpo9iter_moveE)
_ZN40_INTERNAL_48750996_4_k_cu_5c121b21_254484cuda3std6ranges3__45__cpo9iter_moveE:
	.zero		1
	.type		_ZN40_INTERNAL_48750996_4_k_cu_5c121b21_254484cuda3std3__45__cpo5beginE,@object
	.size		_ZN40_INTERNAL_48750996_4_k_cu_5c121b21_254484cuda3std3__45__cpo5beginE,(_ZN40_INTERNAL_48750996_4_k_cu_5c121b21_254484cuda3std3__442_GLOBAL__N__48750996_4_k_cu_5c121b21_254486ignoreE - _ZN40_INTERNAL_48750996_4_k_cu_5c121b21_254484cuda3std3__45__cpo5beginE)
_ZN40_INTERNAL_48750996_4_k_cu_5c121b21_254484cuda3std3__45__cpo5beginE:
	.zero		1
	.type		_ZN40_INTERNAL_48750996_4_k_cu_5c121b21_254484cuda3std3__442_GLOBAL__N__48750996_4_k_cu_5c121b21_254486ignoreE,@object
	.size		_ZN40_INTERNAL_48750996_4_k_cu_5c121b21_254484cuda3std3__442_GLOBAL__N__48750996_4_k_cu_5c121b21_254486ignoreE,(_ZN40_INTERNAL_48750996_4_k_cu_5c121b21_254484cute7productE - _ZN40_INTERNAL_48750996_4_k_cu_5c121b21_254484cuda3std3__442_GLOBAL__N__48750996_4_k_cu_5c121b21_254486ignoreE)
_ZN40_INTERNAL_48750996_4_k_cu_5c121b21_254484cuda3std3__442_GLOBAL__N__48750996_4_k_cu_5c121b21_254486ignoreE:
	.zero		1
	.type		_ZN40_INTERNAL_48750996_4_k_cu_5c121b21_254484cute7productE,@object
	.size		_ZN40_INTERNAL_48750996_4_k_cu_5c121b21_254484cute7productE,(_ZN40_INTERNAL_48750996_4_k_cu_5c121b21_254484cuda3std3__45__cpo3endE - _ZN40_INTERNAL_48750996_4_k_cu_5c121b21_254484cute7productE)
_ZN40_INTERNAL_48750996_4_k_cu_5c121b21_254484cute7productE:
	.zero		1
	.type		_ZN40_INTERNAL_48750996_4_k_cu_5c121b21_254484cuda3std3__45__cpo3endE,@object
	.size		_ZN40_INTERNAL_48750996_4_k_cu_5c121b21_254484cuda3std3__45__cpo3endE,(_ZN40_INTERNAL_48750996_4_k_cu_5c121b21_254484cuda3std3__419piecewise_constructE - _ZN40_INTERNAL_48750996_4_k_cu_5c121b21_254484cuda3std3__45__cpo3endE)
_ZN40_INTERNAL_48750996_4_k_cu_5c121b21_254484cuda3std3__45__cpo3endE:
	.zero		1
	.type		_ZN40_INTERNAL_48750996_4_k_cu_5c121b21_254484cuda3std3__419piecewise_constructE,@object
	.size		_ZN40_INTERNAL_48750996_4_k_cu_5c121b21_254484cuda3std3__419piecewise_constructE,(_ZN40_INTERNAL_48750996_4_k_cu_5c121b21_254484cuda3std3__45__cpo4cendE - _ZN40_INTERNAL_48750996_4_k_cu_5c121b21_254484cuda3std3__419piecewise_constructE)
_ZN40_INTERNAL_48750996_4_k_cu_5c121b21_254484cuda3std3__419piecewise_constructE:
	.zero		1
	.type		_ZN40_INTERNAL_48750996_4_k_cu_5c121b21_254484cuda3std3__45__cpo4cendE,@object
	.size		_ZN40_INTERNAL_48750996_4_k_cu_5c121b21_254484cuda3std3__45__cpo4cendE,(_ZN40_INTERNAL_48750996_4_k_cu_5c121b21_254484cuda3std6ranges3__45__cpo4swapE - _ZN40_INTERNAL_48750996_4_k_cu_5c121b21_254484cuda3std3__45__cpo4cendE)
_ZN40_INTERNAL_48750996_4_k_cu_5c121b21_254484cuda3std3__45__cpo4cendE:
	.zero		1
	.type		_ZN40_INTERNAL_48750996_4_k_cu_5c121b21_254484cuda3std6ranges3__45__cpo4swapE,@object
	.size		_ZN40_INTERNAL_48750996_4_k_cu_5c121b21_254484cuda3std6ranges3__45__cpo4swapE,(.L_11 - _ZN40_INTERNAL_48750996_4_k_cu_5c121b21_254484cuda3std6ranges3__45__cpo4swapE)
_ZN40_INTERNAL_48750996_4_k_cu_5c121b21_254484cuda3std6ranges3__45__cpo4swapE:
	.zero		1
.L_11:


//--------------------- .nv.constant0._ZN7cutlass13device_kernelINS_4gemm6kernel13GemmUniversalIN4cute5tupleIJiiiiEEENS1_10collective13CollectiveMmaINS1_35MainloopSm100TmaUmmaWarpSpecializedILi7ELi2ELi2ENS5_IJNS4_1CILi1EEESB_SB_EEEEENS5_IJNSA_ILi128EEENSA_ILi256EEENSA_ILi64EEEEEENS_12float_e4m3_tENS5_IJlSB_lEEESI_NS5_IJSB_llEEENS4_8TiledMMAINS4_8MMA_AtomIJNS4_10MMA_TraitsINS4_19SM100_MMA_F8F6F4_SSEJSI_SI_fSE_SF_NS4_17integral_constantINS4_4UMMA5MajorELSR_0EEENSP_ISR_LSR_1EEENSP_INSQ_7ScaleInELSU_0EEESV_EEEEEENS4_6LayoutISC_NS5_IJNSA_ILi0EEESZ_SZ_EEEEENS5_IJNS4_10UnderscoreES12_S12_EEEEENS4_13SM90_TMA_LOADENS4_14ComposedLayoutINS4_7SwizzleILi2ELi4ELi3EEENS4_18smem_ptr_flag_bitsILi8EEENSY_INS5_IJNSA_ILi8EEESG_EEENS5_IJSG_SB_EEEEEEEvNS4_8identityES15_NS16_INS17_ILi3ELi4ELi3EEES1A_NSY_INS5_IJSE_S1B_EEENS5_IJSB_SE_EEEEEEEvS1G_EENS_8epilogue10collective18CollectiveEpilogueINS1N_23Sm100TmaWarpSpecializedILi4ELi2ELi64ELb0ELb0EEEJSH_NS5_IJNSY_ISE_SB_EENSY_ISG_SB_EEEEESI_SJ_SI_SJ_NS1N_6fusion15FusionCallbacksIS1R_NS1V_17LinearCombinationISI_fSI_fLNS_15FloatRoundStyleE2EEESH_S1U_JEEENS4_5SM1004TMEM4LOAD26SM100_TMEM_LOAD_32dp32b64xES15_S1F_NS4_39AutoVectorizingCopyWithAssumedAlignmentILi128EEENS4_14SM90_TMA_STOREES1F_S26_S26_EEEvvEEEEvNT_6ParamsE --------------------------
	.section	.nv.constant0._ZN7cutlass13device_kernelINS_4gemm6kernel13GemmUniversalIN4cute5tupleIJiiiiEEENS1_10collective13CollectiveMmaINS1_35MainloopSm100TmaUmmaWarpSpecializedILi7ELi2ELi2ENS5_IJNS4_1CILi1EEESB_SB_EEEEENS5_IJNSA_ILi128EEENSA_ILi256EEENSA_ILi64EEEEEENS_12float_e4m3_tENS5_IJlSB_lEEESI_NS5_IJSB_llEEENS4_8TiledMMAINS4_8MMA_AtomIJNS4_10MMA_TraitsINS4_19SM100_MMA_F8F6F4_SSEJSI_SI_fSE_SF_NS4_17integral_constantINS4_4UMMA5MajorELSR_0EEENSP_ISR_LSR_1EEENSP_INSQ_7ScaleInELSU_0EEESV_EEEEEENS4_6LayoutISC_NS5_IJNSA_ILi0EEESZ_SZ_EEEEENS5_IJNS4_10UnderscoreES12_S12_EEEEENS4_13SM90_TMA_LOADENS4_14ComposedLayoutINS4_7SwizzleILi2ELi4ELi3EEENS4_18smem_ptr_flag_bitsILi8EEENSY_INS5_IJNSA_ILi8EEESG_EEENS5_IJSG_SB_EEEEEEEvNS4_8identityES15_NS16_INS17_ILi3ELi4ELi3EEES1A_NSY_INS5_IJSE_S1B_EEENS5_IJSB_SE_EEEEEEEvS1G_EENS_8epilogue10collective18CollectiveEpilogueINS1N_23Sm100TmaWarpSpecializedILi4ELi2ELi64ELb0ELb0EEEJSH_NS5_IJNSY_ISE_SB_EENSY_ISG_SB_EEEEESI_SJ_SI_SJ_NS1N_6fusion15FusionCallbacksIS1R_NS1V_17LinearCombinationISI_fSI_fLNS_15FloatRoundStyleE2EEESH_S1U_JEEENS4_5SM1004TMEM4LOAD26SM100_TMEM_LOAD_32dp32b64xES15_S1F_NS4_39AutoVectorizingCopyWithAssumedAlignmentILi128EEENS4_14SM90_TMA_STOREES1F_S26_S26_EEEvvEEEEvNT_6ParamsE,"a",@progbits
	.sectionflags	@""
	.align	4
.nv.constant0._ZN7cutlass13device_kernelINS_4gemm6kernel13GemmUniversalIN4cute5tupleIJiiiiEEENS1_10collective13CollectiveMmaINS1_35MainloopSm100TmaUmmaWarpSpecializedILi7ELi2ELi2ENS5_IJNS4_1CILi1EEESB_SB_EEEEENS5_IJNSA_ILi128EEENSA_ILi256EEENSA_ILi64EEEEEENS_12float_e4m3_tENS5_IJlSB_lEEESI_NS5_IJSB_llEEENS4_8TiledMMAINS4_8MMA_AtomIJNS4_10MMA_TraitsINS4_19SM100_MMA_F8F6F4_SSEJSI_SI_fSE_SF_NS4_17integral_constantINS4_4UMMA5MajorELSR_0EEENSP_ISR_LSR_1EEENSP_INSQ_7ScaleInELSU_0EEESV_EEEEEENS4_6LayoutISC_NS5_IJNSA_ILi0EEESZ_SZ_EEEEENS5_IJNS4_10UnderscoreES12_S12_EEEEENS4_13SM90_TMA_LOADENS4_14ComposedLayoutINS4_7SwizzleILi2ELi4ELi3EEENS4_18smem_ptr_flag_bitsILi8EEENSY_INS5_IJNSA_ILi8EEESG_EEENS5_IJSG_SB_EEEEEEEvNS4_8identityES15_NS16_INS17_ILi3ELi4ELi3EEES1A_NSY_INS5_IJSE_S1B_EEENS5_IJSB_SE_EEEEEEEvS1G_EENS_8epilogue10collective18CollectiveEpilogueINS1N_23Sm100TmaWarpSpecializedILi4ELi2ELi64ELb0ELb0EEEJSH_NS5_IJNSY_ISE_SB_EENSY_ISG_SB_EEEEESI_SJ_SI_SJ_NS1N_6fusion15FusionCallbacksIS1R_NS1V_17LinearCombinationISI_fSI_fLNS_15FloatRoundStyleE2EEESH_S1U_JEEENS4_5SM1004TMEM4LOAD26SM100_TMEM_LOAD_32dp32b64xES15_S1F_NS4_39AutoVectorizingCopyWithAssumedAlignmentILi128EEENS4_14SM90_TMA_STOREES1F_S26_S26_EEEvvEEEEvNT_6ParamsE:
	.zero		2944


//--------------------- SYMBOLS --------------------------

	.type		.nv.reservedSmem.offset0,@object
	.size		.nv.reservedSmem.offset0,0x4
	.type		.nv.reservedSmem.cap,@object
	.size		.nv.reservedSmem.cap,0x4
	.type		__assertfail,@function
